//
// Generated by NVIDIA NVVM Compiler
//
// Compiler Build ID: CL-36424714
// Cuda compilation tools, release 13.0, V13.0.88
// Based on NVVM 20.0.0
//

.version 9.0
.target sm_100
.address_size 64

	// .globl	pad_to_multiple_constant

.visible .entry pad_to_multiple_constant(
	.param .u64 .ptr .align 1 pad_to_multiple_constant_param_0,
	.param .u64 .ptr .align 1 pad_to_multiple_constant_param_1,
	.param .u32 pad_to_multiple_constant_param_2,
	.param .u32 pad_to_multiple_constant_param_3,
	.param .u32 pad_to_multiple_constant_param_4,
	.param .u32 pad_to_multiple_constant_param_5,
	.param .u32 pad_to_multiple_constant_param_6,
	.param .u8 pad_to_multiple_constant_param_7
)
{
	.reg .pred 	%p<25>;
	.reg .b16 	%rs<60>;
	.reg .b32 	%r<82>;
	.reg .b64 	%rd<32>;

	ld.param.u64 	%rd6, [pad_to_multiple_constant_param_0];
	ld.param.u64 	%rd7, [pad_to_multiple_constant_param_1];
	ld.param.u32 	%r43, [pad_to_multiple_constant_param_2];
	ld.param.u32 	%r44, [pad_to_multiple_constant_param_3];
	ld.param.u32 	%r47, [pad_to_multiple_constant_param_4];
	ld.param.u32 	%r45, [pad_to_multiple_constant_param_5];
	ld.param.u32 	%r46, [pad_to_multiple_constant_param_6];
	ld.param.u8 	%rs1, [pad_to_multiple_constant_param_7];
	cvta.to.global.u64 	%rd1, %rd6;
	cvta.to.global.u64 	%rd2, %rd7;
	mov.u32 	%r49, %ctaid.x;
	mov.u32 	%r50, %ntid.x;
	mov.u32 	%r51, %tid.x;
	mad.lo.s32 	%r1, %r49, %r50, %r51;
	mov.u32 	%r52, %ctaid.y;
	mov.u32 	%r53, %ntid.y;
	mov.u32 	%r54, %tid.y;
	mad.lo.s32 	%r55, %r52, %r53, %r54;
	setp.ge.s32 	%p1, %r1, %r45;
	setp.ge.s32 	%p2, %r55, %r47;
	or.pred  	%p3, %p1, %p2;
	@%p3 bra 	$L__BB0_27;
	mad.lo.s32 	%r56, %r45, %r55, %r1;
	mul.lo.s32 	%r3, %r56, %r46;
	setp.lt.s32 	%p4, %r1, %r44;
	setp.lt.s32 	%p5, %r55, %r43;
	and.pred  	%p6, %p4, %p5;
	@%p6 bra 	$L__BB0_14;
	setp.lt.s32 	%p7, %r46, 1;
	@%p7 bra 	$L__BB0_27;
	and.b32  	%r4, %r46, 7;
	setp.lt.u32 	%p8, %r46, 8;
	mov.b32 	%r79, 0;
	@%p8 bra 	$L__BB0_6;
	and.b32  	%r79, %r46, 2147483640;
	neg.s32 	%r72, %r79;
	add.s64 	%rd3, %rd2, 3;
	mov.u32 	%r71, %r3;
$L__BB0_5:
	.pragma "nounroll";
	cvt.s64.s32 	%rd8, %r71;
	add.s64 	%rd9, %rd3, %rd8;
	st.global.u8 	[%rd9+-3], %rs1;
	st.global.u8 	[%rd9+-2], %rs1;
	st.global.u8 	[%rd9+-1], %rs1;
	st.global.u8 	[%rd9], %rs1;
	st.global.u8 	[%rd9+1], %rs1;
	st.global.u8 	[%rd9+2], %rs1;
	st.global.u8 	[%rd9+3], %rs1;
	st.global.u8 	[%rd9+4], %rs1;
	add.s32 	%r72, %r72, 8;
	add.s32 	%r71, %r71, 8;
	setp.eq.s32 	%p9, %r72, 0;
	@%p9 bra 	$L__BB0_6;
	bra.uni 	$L__BB0_5;
$L__BB0_6:
	setp.eq.s32 	%p10, %r4, 0;
	@%p10 bra 	$L__BB0_27;
	and.b32  	%r38, %r46, 3;
	setp.lt.u32 	%p11, %r4, 4;
	@%p11 bra 	$L__BB0_9;
	add.s32 	%r58, %r79, %r3;
	cvt.s64.s32 	%rd10, %r58;
	add.s64 	%rd11, %rd2, %rd10;
	st.global.u8 	[%rd11], %rs1;
	st.global.u8 	[%rd11+1], %rs1;
	st.global.u8 	[%rd11+2], %rs1;
	st.global.u8 	[%rd11+3], %rs1;
	add.s32 	%r79, %r79, 4;
$L__BB0_9:
	setp.eq.s32 	%p12, %r38, 0;
	@%p12 bra 	$L__BB0_27;
	setp.eq.s32 	%p13, %r38, 1;
	@%p13 bra 	$L__BB0_12;
	add.s32 	%r59, %r79, %r3;
	cvt.s64.s32 	%rd12, %r59;
	add.s64 	%rd13, %rd2, %rd12;
	st.global.u8 	[%rd13], %rs1;
	st.global.u8 	[%rd13+1], %rs1;
	add.s32 	%r79, %r79, 2;
$L__BB0_12:
	and.b32  	%r60, %r46, 1;
	setp.eq.b32 	%p14, %r60, 1;
	not.pred 	%p15, %p14;
	@%p15 bra 	$L__BB0_27;
	add.s32 	%r61, %r79, %r3;
	cvt.s64.s32 	%rd14, %r61;
	add.s64 	%rd15, %rd2, %rd14;
	st.global.u8 	[%rd15], %rs1;
	bra.uni 	$L__BB0_27;
$L__BB0_14:
	mad.lo.s32 	%r62, %r44, %r55, %r1;
	mul.lo.s32 	%r7, %r46, %r62;
	setp.lt.s32 	%p16, %r46, 1;
	@%p16 bra 	$L__BB0_27;
	and.b32  	%r8, %r46, 15;
	setp.lt.u32 	%p17, %r46, 16;
	mov.b32 	%r74, 0;
	@%p17 bra 	$L__BB0_18;
	and.b32  	%r74, %r46, 2147483632;
	neg.s32 	%r70, %r74;
	add.s64 	%rd4, %rd1, 7;
	add.s64 	%rd5, %rd2, 7;
	mov.u32 	%r68, %r3;
	mov.u32 	%r69, %r7;
$L__BB0_17:
	.pragma "nounroll";
	cvt.s64.s32 	%rd16, %r69;
	add.s64 	%rd17, %rd4, %rd16;
	cvt.s64.s32 	%rd18, %r68;
	add.s64 	%rd19, %rd5, %rd18;
	ld.global.nc.u8 	%rs2, [%rd17+-7];
	cvt.u16.u8 	%rs3, %rs2;
	st.global.u8 	[%rd19+-7], %rs3;
	ld.global.nc.u8 	%rs4, [%rd17+-6];
	cvt.u16.u8 	%rs5, %rs4;
	st.global.u8 	[%rd19+-6], %rs5;
	ld.global.nc.u8 	%rs6, [%rd17+-5];
	cvt.u16.u8 	%rs7, %rs6;
	st.global.u8 	[%rd19+-5], %rs7;
	ld.global.nc.u8 	%rs8, [%rd17+-4];
	cvt.u16.u8 	%rs9, %rs8;
	st.global.u8 	[%rd19+-4], %rs9;
	ld.global.nc.u8 	%rs10, [%rd17+-3];
	cvt.u16.u8 	%rs11, %rs10;
	st.global.u8 	[%rd19+-3], %rs11;
	ld.global.nc.u8 	%rs12, [%rd17+-2];
	cvt.u16.u8 	%rs13, %rs12;
	st.global.u8 	[%rd19+-2], %rs13;
	ld.global.nc.u8 	%rs14, [%rd17+-1];
	cvt.u16.u8 	%rs15, %rs14;
	st.global.u8 	[%rd19+-1], %rs15;
	ld.global.nc.u8 	%rs16, [%rd17];
	cvt.u16.u8 	%rs17, %rs16;
	st.global.u8 	[%rd19], %rs17;
	ld.global.nc.u8 	%rs18, [%rd17+1];
	cvt.u16.u8 	%rs19, %rs18;
	st.global.u8 	[%rd19+1], %rs19;
	ld.global.nc.u8 	%rs20, [%rd17+2];
	cvt.u16.u8 	%rs21, %rs20;
	st.global.u8 	[%rd19+2], %rs21;
	ld.global.nc.u8 	%rs22, [%rd17+3];
	cvt.u16.u8 	%rs23, %rs22;
	st.global.u8 	[%rd19+3], %rs23;
	ld.global.nc.u8 	%rs24, [%rd17+4];
	cvt.u16.u8 	%rs25, %rs24;
	st.global.u8 	[%rd19+4], %rs25;
	ld.global.nc.u8 	%rs26, [%rd17+5];
	cvt.u16.u8 	%rs27, %rs26;
	st.global.u8 	[%rd19+5], %rs27;
	ld.global.nc.u8 	%rs28, [%rd17+6];
	cvt.u16.u8 	%rs29, %rs28;
	st.global.u8 	[%rd19+6], %rs29;
	ld.global.nc.u8 	%rs30, [%rd17+7];
	cvt.u16.u8 	%rs31, %rs30;
	st.global.u8 	[%rd19+7], %rs31;
	ld.global.nc.u8 	%rs32, [%rd17+8];
	cvt.u16.u8 	%rs33, %rs32;
	st.global.u8 	[%rd19+8], %rs33;
	add.s32 	%r70, %r70, 16;
	add.s32 	%r69, %r69, 16;
	add.s32 	%r68, %r68, 16;
	setp.eq.s32 	%p18, %r70, 0;
	@%p18 bra 	$L__BB0_18;
	bra.uni 	$L__BB0_17;
$L__BB0_18:
	setp.eq.s32 	%p19, %r8, 0;
	@%p19 bra 	$L__BB0_27;
	and.b32  	%r22, %r46, 7;
	setp.lt.u32 	%p20, %r8, 8;
	@%p20 bra 	$L__BB0_21;
	add.s32 	%r64, %r74, %r7;
	cvt.s64.s32 	%rd20, %r64;
	add.s64 	%rd21, %rd1, %rd20;
	ld.global.nc.u8 	%rs34, [%rd21];
	cvt.u16.u8 	%rs35, %rs34;
	add.s32 	%r65, %r74, %r3;
	cvt.s64.s32 	%rd22, %r65;
	add.s64 	%rd23, %rd2, %rd22;
	st.global.u8 	[%rd23], %rs35;
	ld.global.nc.u8 	%rs36, [%rd21+1];
	cvt.u16.u8 	%rs37, %rs36;
	st.global.u8 	[%rd23+1], %rs37;
	ld.global.nc.u8 	%rs38, [%rd21+2];
	cvt.u16.u8 	%rs39, %rs38;
	st.global.u8 	[%rd23+2], %rs39;
	ld.global.nc.u8 	%rs40, [%rd21+3];
	cvt.u16.u8 	%rs41, %rs40;
	st.global.u8 	[%rd23+3], %rs41;
	ld.global.nc.u8 	%rs42, [%rd21+4];
	cvt.u16.u8 	%rs43, %rs42;
	st.global.u8 	[%rd23+4], %rs43;
	ld.global.nc.u8 	%rs44, [%rd21+5];
	cvt.u16.u8 	%rs45, %rs44;
	st.global.u8 	[%rd23+5], %rs45;
	ld.global.nc.u8 	%rs46, [%rd21+6];
	cvt.u16.u8 	%rs47, %rs46;
	st.global.u8 	[%rd23+6], %rs47;
	ld.global.nc.u8 	%rs48, [%rd21+7];
	cvt.u16.u8 	%rs49, %rs48;
	st.global.u8 	[%rd23+7], %rs49;
	add.s32 	%r74, %r74, 8;
$L__BB0_21:
	setp.eq.s32 	%p21, %r22, 0;
	@%p21 bra 	$L__BB0_27;
	and.b32  	%r25, %r46, 3;
	setp.lt.u32 	%p22, %r22, 4;
	@%p22 bra 	$L__BB0_24;
	add.s32 	%r66, %r74, %r7;
	cvt.s64.s32 	%rd24, %r66;
	add.s64 	%rd25, %rd1, %rd24;
	ld.global.nc.u8 	%rs50, [%rd25];
	cvt.u16.u8 	%rs51, %rs50;
	add.s32 	%r67, %r74, %r3;
	cvt.s64.s32 	%rd26, %r67;
	add.s64 	%rd27, %rd2, %rd26;
	st.global.u8 	[%rd27], %rs51;
	ld.global.nc.u8 	%rs52, [%rd25+1];
	cvt.u16.u8 	%rs53, %rs52;
	st.global.u8 	[%rd27+1], %rs53;
	ld.global.nc.u8 	%rs54, [%rd25+2];
	cvt.u16.u8 	%rs55, %rs54;
	st.global.u8 	[%rd27+2], %rs55;
	ld.global.nc.u8 	%rs56, [%rd25+3];
	cvt.u16.u8 	%rs57, %rs56;
	st.global.u8 	[%rd27+3], %rs57;
	add.s32 	%r74, %r74, 4;
$L__BB0_24:
	setp.eq.s32 	%p23, %r25, 0;
	@%p23 bra 	$L__BB0_27;
	add.s32 	%r78, %r74, %r3;
	add.s32 	%r77, %r74, %r7;
	neg.s32 	%r76, %r25;
$L__BB0_26:
	.pragma "nounroll";
	cvt.s64.s32 	%rd28, %r78;
	add.s64 	%rd29, %rd2, %rd28;
	cvt.s64.s32 	%rd30, %r77;
	add.s64 	%rd31, %rd1, %rd30;
	ld.global.nc.u8 	%rs58, [%rd31];
	cvt.u16.u8 	%rs59, %rs58;
	st.global.u8 	[%rd29], %rs59;
	add.s32 	%r78, %r78, 1;
	add.s32 	%r77, %r77, 1;
	add.s32 	%r76, %r76, 1;
	setp.eq.s32 	%p24, %r76, 0;
	@%p24 bra 	$L__BB0_27;
	bra.uni 	$L__BB0_26;
$L__BB0_27:
	ret;

}
	// .globl	pad_to_multiple_reflect
.visible .entry pad_to_multiple_reflect(
	.param .u64 .ptr .align 1 pad_to_multiple_reflect_param_0,
	.param .u64 .ptr .align 1 pad_to_multiple_reflect_param_1,
	.param .u32 pad_to_multiple_reflect_param_2,
	.param .u32 pad_to_multiple_reflect_param_3,
	.param .u32 pad_to_multiple_reflect_param_4,
	.param .u32 pad_to_multiple_reflect_param_5,
	.param .u32 pad_to_multiple_reflect_param_6
)
{
	.reg .pred 	%p<15>;
	.reg .b16 	%rs<59>;
	.reg .b32 	%r<71>;
	.reg .b64 	%rd<23>;

	ld.param.u64 	%rd5, [pad_to_multiple_reflect_param_0];
	ld.param.u64 	%rd6, [pad_to_multiple_reflect_param_1];
	ld.param.u32 	%r34, [pad_to_multiple_reflect_param_2];
	ld.param.u32 	%r35, [pad_to_multiple_reflect_param_3];
	ld.param.u32 	%r38, [pad_to_multiple_reflect_param_4];
	ld.param.u32 	%r36, [pad_to_multiple_reflect_param_5];
	ld.param.u32 	%r37, [pad_to_multiple_reflect_param_6];
	cvta.to.global.u64 	%rd1, %rd6;
	cvta.to.global.u64 	%rd2, %rd5;
	mov.u32 	%r40, %ctaid.x;
	mov.u32 	%r41, %ntid.x;
	mov.u32 	%r42, %tid.x;
	mad.lo.s32 	%r1, %r40, %r41, %r42;
	mov.u32 	%r43, %ctaid.y;
	mov.u32 	%r44, %ntid.y;
	mov.u32 	%r45, %tid.y;
	mad.lo.s32 	%r46, %r43, %r44, %r45;
	setp.ge.s32 	%p1, %r1, %r36;
	setp.ge.s32 	%p2, %r46, %r38;
	or.pred  	%p3, %p1, %p2;
	@%p3 bra 	$L__BB1_18;
	setp.lt.s32 	%p4, %r1, %r35;
	mov.u32 	%r60, %r1;
	@%p4 bra 	$L__BB1_3;
	sub.s32 	%r47, %r1, %r35;
	rem.s32 	%r48, %r47, %r35;
	not.b32 	%r49, %r48;
	add.s32 	%r60, %r35, %r49;
$L__BB1_3:
	setp.lt.s32 	%p5, %r46, %r34;
	mov.u32 	%r61, %r46;
	@%p5 bra 	$L__BB1_5;
	sub.s32 	%r50, %r46, %r34;
	rem.s32 	%r51, %r50, %r34;
	not.b32 	%r52, %r51;
	add.s32 	%r61, %r34, %r52;
$L__BB1_5:
	mad.lo.s32 	%r53, %r61, %r35, %r60;
	mul.lo.s32 	%r7, %r53, %r37;
	mad.lo.s32 	%r54, %r36, %r46, %r1;
	mul.lo.s32 	%r8, %r54, %r37;
	setp.lt.s32 	%p6, %r37, 1;
	@%p6 bra 	$L__BB1_18;
	and.b32  	%r9, %r37, 15;
	setp.lt.u32 	%p7, %r37, 16;
	mov.b32 	%r66, 0;
	@%p7 bra 	$L__BB1_9;
	and.b32  	%r66, %r37, 2147483632;
	neg.s32 	%r64, %r66;
	add.s64 	%rd3, %rd2, 7;
	add.s64 	%rd4, %rd1, 7;
	mov.u32 	%r62, %r8;
	mov.u32 	%r63, %r7;
$L__BB1_8:
	.pragma "nounroll";
	cvt.s64.s32 	%rd7, %r63;
	add.s64 	%rd8, %rd3, %rd7;
	cvt.s64.s32 	%rd9, %r62;
	add.s64 	%rd10, %rd4, %rd9;
	ld.global.nc.u8 	%rs1, [%rd8+-7];
	cvt.u16.u8 	%rs2, %rs1;
	st.global.u8 	[%rd10+-7], %rs2;
	ld.global.nc.u8 	%rs3, [%rd8+-6];
	cvt.u16.u8 	%rs4, %rs3;
	st.global.u8 	[%rd10+-6], %rs4;
	ld.global.nc.u8 	%rs5, [%rd8+-5];
	cvt.u16.u8 	%rs6, %rs5;
	st.global.u8 	[%rd10+-5], %rs6;
	ld.global.nc.u8 	%rs7, [%rd8+-4];
	cvt.u16.u8 	%rs8, %rs7;
	st.global.u8 	[%rd10+-4], %rs8;
	ld.global.nc.u8 	%rs9, [%rd8+-3];
	cvt.u16.u8 	%rs10, %rs9;
	st.global.u8 	[%rd10+-3], %rs10;
	ld.global.nc.u8 	%rs11, [%rd8+-2];
	cvt.u16.u8 	%rs12, %rs11;
	st.global.u8 	[%rd10+-2], %rs12;
	ld.global.nc.u8 	%rs13, [%rd8+-1];
	cvt.u16.u8 	%rs14, %rs13;
	st.global.u8 	[%rd10+-1], %rs14;
	ld.global.nc.u8 	%rs15, [%rd8];
	cvt.u16.u8 	%rs16, %rs15;
	st.global.u8 	[%rd10], %rs16;
	ld.global.nc.u8 	%rs17, [%rd8+1];
	cvt.u16.u8 	%rs18, %rs17;
	st.global.u8 	[%rd10+1], %rs18;
	ld.global.nc.u8 	%rs19, [%rd8+2];
	cvt.u16.u8 	%rs20, %rs19;
	st.global.u8 	[%rd10+2], %rs20;
	ld.global.nc.u8 	%rs21, [%rd8+3];
	cvt.u16.u8 	%rs22, %rs21;
	st.global.u8 	[%rd10+3], %rs22;
	ld.global.nc.u8 	%rs23, [%rd8+4];
	cvt.u16.u8 	%rs24, %rs23;
	st.global.u8 	[%rd10+4], %rs24;
	ld.global.nc.u8 	%rs25, [%rd8+5];
	cvt.u16.u8 	%rs26, %rs25;
	st.global.u8 	[%rd10+5], %rs26;
	ld.global.nc.u8 	%rs27, [%rd8+6];
	cvt.u16.u8 	%rs28, %rs27;
	st.global.u8 	[%rd10+6], %rs28;
	ld.global.nc.u8 	%rs29, [%rd8+7];
	cvt.u16.u8 	%rs30, %rs29;
	st.global.u8 	[%rd10+7], %rs30;
	ld.global.nc.u8 	%rs31, [%rd8+8];
	cvt.u16.u8 	%rs32, %rs31;
	st.global.u8 	[%rd10+8], %rs32;
	add.s32 	%r64, %r64, 16;
	add.s32 	%r63, %r63, 16;
	add.s32 	%r62, %r62, 16;
	setp.ne.s32 	%p8, %r64, 0;
	@%p8 bra 	$L__BB1_8;
$L__BB1_9:
	setp.eq.s32 	%p9, %r9, 0;
	@%p9 bra 	$L__BB1_18;
	and.b32  	%r19, %r37, 7;
	setp.lt.u32 	%p10, %r9, 8;
	@%p10 bra 	$L__BB1_12;
	add.s32 	%r56, %r66, %r7;
	cvt.s64.s32 	%rd11, %r56;
	add.s64 	%rd12, %rd2, %rd11;
	ld.global.nc.u8 	%rs33, [%rd12];
	cvt.u16.u8 	%rs34, %rs33;
	add.s32 	%r57, %r66, %r8;
	cvt.s64.s32 	%rd13, %r57;
	add.s64 	%rd14, %rd1, %rd13;
	st.global.u8 	[%rd14], %rs34;
	ld.global.nc.u8 	%rs35, [%rd12+1];
	cvt.u16.u8 	%rs36, %rs35;
	st.global.u8 	[%rd14+1], %rs36;
	ld.global.nc.u8 	%rs37, [%rd12+2];
	cvt.u16.u8 	%rs38, %rs37;
	st.global.u8 	[%rd14+2], %rs38;
	ld.global.nc.u8 	%rs39, [%rd12+3];
	cvt.u16.u8 	%rs40, %rs39;
	st.global.u8 	[%rd14+3], %rs40;
	ld.global.nc.u8 	%rs41, [%rd12+4];
	cvt.u16.u8 	%rs42, %rs41;
	st.global.u8 	[%rd14+4], %rs42;
	ld.global.nc.u8 	%rs43, [%rd12+5];
	cvt.u16.u8 	%rs44, %rs43;
	st.global.u8 	[%rd14+5], %rs44;
	ld.global.nc.u8 	%rs45, [%rd12+6];
	cvt.u16.u8 	%rs46, %rs45;
	st.global.u8 	[%rd14+6], %rs46;
	ld.global.nc.u8 	%rs47, [%rd12+7];
	cvt.u16.u8 	%rs48, %rs47;
	st.global.u8 	[%rd14+7], %rs48;
	add.s32 	%r66, %r66, 8;
$L__BB1_12:
	setp.eq.s32 	%p11, %r19, 0;
	@%p11 bra 	$L__BB1_18;
	and.b32  	%r22, %r37, 3;
	setp.lt.u32 	%p12, %r19, 4;
	@%p12 bra 	$L__BB1_15;
	add.s32 	%r58, %r66, %r7;
	cvt.s64.s32 	%rd15, %r58;
	add.s64 	%rd16, %rd2, %rd15;
	ld.global.nc.u8 	%rs49, [%rd16];
	cvt.u16.u8 	%rs50, %rs49;
	add.s32 	%r59, %r66, %r8;
	cvt.s64.s32 	%rd17, %r59;
	add.s64 	%rd18, %rd1, %rd17;
	st.global.u8 	[%rd18], %rs50;
	ld.global.nc.u8 	%rs51, [%rd16+1];
	cvt.u16.u8 	%rs52, %rs51;
	st.global.u8 	[%rd18+1], %rs52;
	ld.global.nc.u8 	%rs53, [%rd16+2];
	cvt.u16.u8 	%rs54, %rs53;
	st.global.u8 	[%rd18+2], %rs54;
	ld.global.nc.u8 	%rs55, [%rd16+3];
	cvt.u16.u8 	%rs56, %rs55;
	st.global.u8 	[%rd18+3], %rs56;
	add.s32 	%r66, %r66, 4;
$L__BB1_15:
	setp.eq.s32 	%p13, %r22, 0;
	@%p13 bra 	$L__BB1_18;
	add.s32 	%r70, %r66, %r8;
	add.s32 	%r69, %r66, %r7;
	neg.s32 	%r68, %r22;
$L__BB1_17:
	.pragma "nounroll";
	cvt.s64.s32 	%rd19, %r70;
	add.s64 	%rd20, %rd1, %rd19;
	cvt.s64.s32 	%rd21, %r69;
	add.s64 	%rd22, %rd2, %rd21;
	ld.global.nc.u8 	%rs57, [%rd22];
	cvt.u16.u8 	%rs58, %rs57;
	st.global.u8 	[%rd20], %rs58;
	add.s32 	%r70, %r70, 1;
	add.s32 	%r69, %r69, 1;
	add.s32 	%r68, %r68, 1;
	setp.ne.s32 	%p14, %r68, 0;
	@%p14 bra 	$L__BB1_17;
$L__BB1_18:
	ret;

}
	// .globl	pad_fixed_constant
.visible .entry pad_fixed_constant(
	.param .u64 .ptr .align 1 pad_fixed_constant_param_0,
	.param .u64 .ptr .align 1 pad_fixed_constant_param_1,
	.param .u32 pad_fixed_constant_param_2,
	.param .u32 pad_fixed_constant_param_3,
	.param .u32 pad_fixed_constant_param_4,
	.param .u32 pad_fixed_constant_param_5,
	.param .u32 pad_fixed_constant_param_6,
	.param .u32 pad_fixed_constant_param_7,
	.param .u32 pad_fixed_constant_param_8,
	.param .u8 pad_fixed_constant_param_9
)
{
	.reg .pred 	%p<29>;
	.reg .b16 	%rs<60>;
	.reg .b32 	%r<86>;
	.reg .b64 	%rd<32>;

	ld.param.u64 	%rd6, [pad_fixed_constant_param_0];
	ld.param.u64 	%rd7, [pad_fixed_constant_param_1];
	ld.param.u32 	%r45, [pad_fixed_constant_param_2];
	ld.param.u32 	%r46, [pad_fixed_constant_param_3];
	ld.param.u32 	%r51, [pad_fixed_constant_param_4];
	ld.param.u32 	%r47, [pad_fixed_constant_param_5];
	ld.param.u32 	%r48, [pad_fixed_constant_param_6];
	ld.param.u32 	%r49, [pad_fixed_constant_param_7];
	ld.param.u32 	%r50, [pad_fixed_constant_param_8];
	ld.param.u8 	%rs1, [pad_fixed_constant_param_9];
	cvta.to.global.u64 	%rd1, %rd6;
	cvta.to.global.u64 	%rd2, %rd7;
	mov.u32 	%r53, %ctaid.x;
	mov.u32 	%r54, %ntid.x;
	mov.u32 	%r55, %tid.x;
	mad.lo.s32 	%r1, %r53, %r54, %r55;
	mov.u32 	%r56, %ctaid.y;
	mov.u32 	%r57, %ntid.y;
	mov.u32 	%r58, %tid.y;
	mad.lo.s32 	%r59, %r56, %r57, %r58;
	setp.ge.s32 	%p1, %r1, %r47;
	setp.ge.s32 	%p2, %r59, %r51;
	or.pred  	%p3, %p1, %p2;
	@%p3 bra 	$L__BB2_27;
	mad.lo.s32 	%r60, %r47, %r59, %r1;
	mul.lo.s32 	%r3, %r60, %r48;
	sub.s32 	%r4, %r1, %r50;
	sub.s32 	%r5, %r59, %r49;
	setp.gt.s32 	%p4, %r4, -1;
	setp.lt.s32 	%p5, %r4, %r46;
	and.pred  	%p6, %p4, %p5;
	setp.gt.s32 	%p7, %r5, -1;
	setp.lt.s32 	%p8, %r5, %r45;
	and.pred  	%p9, %p7, %p8;
	and.pred  	%p10, %p6, %p9;
	@%p10 bra 	$L__BB2_14;
	setp.lt.s32 	%p11, %r48, 1;
	@%p11 bra 	$L__BB2_27;
	and.b32  	%r6, %r48, 7;
	setp.lt.u32 	%p12, %r48, 8;
	mov.b32 	%r83, 0;
	@%p12 bra 	$L__BB2_6;
	and.b32  	%r83, %r48, 2147483640;
	neg.s32 	%r76, %r83;
	add.s64 	%rd3, %rd2, 3;
	mov.u32 	%r75, %r3;
$L__BB2_5:
	.pragma "nounroll";
	cvt.s64.s32 	%rd8, %r75;
	add.s64 	%rd9, %rd3, %rd8;
	st.global.u8 	[%rd9+-3], %rs1;
	st.global.u8 	[%rd9+-2], %rs1;
	st.global.u8 	[%rd9+-1], %rs1;
	st.global.u8 	[%rd9], %rs1;
	st.global.u8 	[%rd9+1], %rs1;
	st.global.u8 	[%rd9+2], %rs1;
	st.global.u8 	[%rd9+3], %rs1;
	st.global.u8 	[%rd9+4], %rs1;
	add.s32 	%r76, %r76, 8;
	add.s32 	%r75, %r75, 8;
	setp.eq.s32 	%p13, %r76, 0;
	@%p13 bra 	$L__BB2_6;
	bra.uni 	$L__BB2_5;
$L__BB2_6:
	setp.eq.s32 	%p14, %r6, 0;
	@%p14 bra 	$L__BB2_27;
	and.b32  	%r40, %r48, 3;
	setp.lt.u32 	%p15, %r6, 4;
	@%p15 bra 	$L__BB2_9;
	add.s32 	%r62, %r83, %r3;
	cvt.s64.s32 	%rd10, %r62;
	add.s64 	%rd11, %rd2, %rd10;
	st.global.u8 	[%rd11], %rs1;
	st.global.u8 	[%rd11+1], %rs1;
	st.global.u8 	[%rd11+2], %rs1;
	st.global.u8 	[%rd11+3], %rs1;
	add.s32 	%r83, %r83, 4;
$L__BB2_9:
	setp.eq.s32 	%p16, %r40, 0;
	@%p16 bra 	$L__BB2_27;
	setp.eq.s32 	%p17, %r40, 1;
	@%p17 bra 	$L__BB2_12;
	add.s32 	%r63, %r83, %r3;
	cvt.s64.s32 	%rd12, %r63;
	add.s64 	%rd13, %rd2, %rd12;
	st.global.u8 	[%rd13], %rs1;
	st.global.u8 	[%rd13+1], %rs1;
	add.s32 	%r83, %r83, 2;
$L__BB2_12:
	and.b32  	%r64, %r48, 1;
	setp.eq.b32 	%p18, %r64, 1;
	not.pred 	%p19, %p18;
	@%p19 bra 	$L__BB2_27;
	add.s32 	%r65, %r83, %r3;
	cvt.s64.s32 	%rd14, %r65;
	add.s64 	%rd15, %rd2, %rd14;
	st.global.u8 	[%rd15], %rs1;
	bra.uni 	$L__BB2_27;
$L__BB2_14:
	mad.lo.s32 	%r66, %r5, %r46, %r4;
	mul.lo.s32 	%r9, %r66, %r48;
	setp.lt.s32 	%p20, %r48, 1;
	@%p20 bra 	$L__BB2_27;
	and.b32  	%r10, %r48, 15;
	setp.lt.u32 	%p21, %r48, 16;
	mov.b32 	%r78, 0;
	@%p21 bra 	$L__BB2_18;
	and.b32  	%r78, %r48, 2147483632;
	neg.s32 	%r74, %r78;
	add.s64 	%rd4, %rd1, 7;
	add.s64 	%rd5, %rd2, 7;
	mov.u32 	%r72, %r3;
	mov.u32 	%r73, %r9;
$L__BB2_17:
	.pragma "nounroll";
	cvt.s64.s32 	%rd16, %r73;
	add.s64 	%rd17, %rd4, %rd16;
	cvt.s64.s32 	%rd18, %r72;
	add.s64 	%rd19, %rd5, %rd18;
	ld.global.nc.u8 	%rs2, [%rd17+-7];
	cvt.u16.u8 	%rs3, %rs2;
	st.global.u8 	[%rd19+-7], %rs3;
	ld.global.nc.u8 	%rs4, [%rd17+-6];
	cvt.u16.u8 	%rs5, %rs4;
	st.global.u8 	[%rd19+-6], %rs5;
	ld.global.nc.u8 	%rs6, [%rd17+-5];
	cvt.u16.u8 	%rs7, %rs6;
	st.global.u8 	[%rd19+-5], %rs7;
	ld.global.nc.u8 	%rs8, [%rd17+-4];
	cvt.u16.u8 	%rs9, %rs8;
	st.global.u8 	[%rd19+-4], %rs9;
	ld.global.nc.u8 	%rs10, [%rd17+-3];
	cvt.u16.u8 	%rs11, %rs10;
	st.global.u8 	[%rd19+-3], %rs11;
	ld.global.nc.u8 	%rs12, [%rd17+-2];
	cvt.u16.u8 	%rs13, %rs12;
	st.global.u8 	[%rd19+-2], %rs13;
	ld.global.nc.u8 	%rs14, [%rd17+-1];
	cvt.u16.u8 	%rs15, %rs14;
	st.global.u8 	[%rd19+-1], %rs15;
	ld.global.nc.u8 	%rs16, [%rd17];
	cvt.u16.u8 	%rs17, %rs16;
	st.global.u8 	[%rd19], %rs17;
	ld.global.nc.u8 	%rs18, [%rd17+1];
	cvt.u16.u8 	%rs19, %rs18;
	st.global.u8 	[%rd19+1], %rs19;
	ld.global.nc.u8 	%rs20, [%rd17+2];
	cvt.u16.u8 	%rs21, %rs20;
	st.global.u8 	[%rd19+2], %rs21;
	ld.global.nc.u8 	%rs22, [%rd17+3];
	cvt.u16.u8 	%rs23, %rs22;
	st.global.u8 	[%rd19+3], %rs23;
	ld.global.nc.u8 	%rs24, [%rd17+4];
	cvt.u16.u8 	%rs25, %rs24;
	st.global.u8 	[%rd19+4], %rs25;
	ld.global.nc.u8 	%rs26, [%rd17+5];
	cvt.u16.u8 	%rs27, %rs26;
	st.global.u8 	[%rd19+5], %rs27;
	ld.global.nc.u8 	%rs28, [%rd17+6];
	cvt.u16.u8 	%rs29, %rs28;
	st.global.u8 	[%rd19+6], %rs29;
	ld.global.nc.u8 	%rs30, [%rd17+7];
	cvt.u16.u8 	%rs31, %rs30;
	st.global.u8 	[%rd19+7], %rs31;
	ld.global.nc.u8 	%rs32, [%rd17+8];
	cvt.u16.u8 	%rs33, %rs32;
	st.global.u8 	[%rd19+8], %rs33;
	add.s32 	%r74, %r74, 16;
	add.s32 	%r73, %r73, 16;
	add.s32 	%r72, %r72, 16;
	setp.eq.s32 	%p22, %r74, 0;
	@%p22 bra 	$L__BB2_18;
	bra.uni 	$L__BB2_17;
$L__BB2_18:
	setp.eq.s32 	%p23, %r10, 0;
	@%p23 bra 	$L__BB2_27;
	and.b32  	%r24, %r48, 7;
	setp.lt.u32 	%p24, %r10, 8;
	@%p24 bra 	$L__BB2_21;
	add.s32 	%r68, %r78, %r9;
	cvt.s64.s32 	%rd20, %r68;
	add.s64 	%rd21, %rd1, %rd20;
	ld.global.nc.u8 	%rs34, [%rd21];
	cvt.u16.u8 	%rs35, %rs34;
	add.s32 	%r69, %r78, %r3;
	cvt.s64.s32 	%rd22, %r69;
	add.s64 	%rd23, %rd2, %rd22;
	st.global.u8 	[%rd23], %rs35;
	ld.global.nc.u8 	%rs36, [%rd21+1];
	cvt.u16.u8 	%rs37, %rs36;
	st.global.u8 	[%rd23+1], %rs37;
	ld.global.nc.u8 	%rs38, [%rd21+2];
	cvt.u16.u8 	%rs39, %rs38;
	st.global.u8 	[%rd23+2], %rs39;
	ld.global.nc.u8 	%rs40, [%rd21+3];
	cvt.u16.u8 	%rs41, %rs40;
	st.global.u8 	[%rd23+3], %rs41;
	ld.global.nc.u8 	%rs42, [%rd21+4];
	cvt.u16.u8 	%rs43, %rs42;
	st.global.u8 	[%rd23+4], %rs43;
	ld.global.nc.u8 	%rs44, [%rd21+5];
	cvt.u16.u8 	%rs45, %rs44;
	st.global.u8 	[%rd23+5], %rs45;
	ld.global.nc.u8 	%rs46, [%rd21+6];
	cvt.u16.u8 	%rs47, %rs46;
	st.global.u8 	[%rd23+6], %rs47;
	ld.global.nc.u8 	%rs48, [%rd21+7];
	cvt.u16.u8 	%rs49, %rs48;
	st.global.u8 	[%rd23+7], %rs49;
	add.s32 	%r78, %r78, 8;
$L__BB2_21:
	setp.eq.s32 	%p25, %r24, 0;
	@%p25 bra 	$L__BB2_27;
	and.b32  	%r27, %r48, 3;
	setp.lt.u32 	%p26, %r24, 4;
	@%p26 bra 	$L__BB2_24;
	add.s32 	%r70, %r78, %r9;
	cvt.s64.s32 	%rd24, %r70;
	add.s64 	%rd25, %rd1, %rd24;
	ld.global.nc.u8 	%rs50, [%rd25];
	cvt.u16.u8 	%rs51, %rs50;
	add.s32 	%r71, %r78, %r3;
	cvt.s64.s32 	%rd26, %r71;
	add.s64 	%rd27, %rd2, %rd26;
	st.global.u8 	[%rd27], %rs51;
	ld.global.nc.u8 	%rs52, [%rd25+1];
	cvt.u16.u8 	%rs53, %rs52;
	st.global.u8 	[%rd27+1], %rs53;
	ld.global.nc.u8 	%rs54, [%rd25+2];
	cvt.u16.u8 	%rs55, %rs54;
	st.global.u8 	[%rd27+2], %rs55;
	ld.global.nc.u8 	%rs56, [%rd25+3];
	cvt.u16.u8 	%rs57, %rs56;
	st.global.u8 	[%rd27+3], %rs57;
	add.s32 	%r78, %r78, 4;
$L__BB2_24:
	setp.eq.s32 	%p27, %r27, 0;
	@%p27 bra 	$L__BB2_27;
	add.s32 	%r82, %r78, %r3;
	add.s32 	%r81, %r78, %r9;
	neg.s32 	%r80, %r27;
$L__BB2_26:
	.pragma "nounroll";
	cvt.s64.s32 	%rd28, %r82;
	add.s64 	%rd29, %rd2, %rd28;
	cvt.s64.s32 	%rd30, %r81;
	add.s64 	%rd31, %rd1, %rd30;
	ld.global.nc.u8 	%rs58, [%rd31];
	cvt.u16.u8 	%rs59, %rs58;
	st.global.u8 	[%rd29], %rs59;
	add.s32 	%r82, %r82, 1;
	add.s32 	%r81, %r81, 1;
	add.s32 	%r80, %r80, 1;
	setp.eq.s32 	%p28, %r80, 0;
	@%p28 bra 	$L__BB2_27;
	bra.uni 	$L__BB2_26;
$L__BB2_27:
	ret;

}
	// .globl	pad_fixed_reflect
.visible .entry pad_fixed_reflect(
	.param .u64 .ptr .align 1 pad_fixed_reflect_param_0,
	.param .u64 .ptr .align 1 pad_fixed_reflect_param_1,
	.param .u32 pad_fixed_reflect_param_2,
	.param .u32 pad_fixed_reflect_param_3,
	.param .u32 pad_fixed_reflect_param_4,
	.param .u32 pad_fixed_reflect_param_5,
	.param .u32 pad_fixed_reflect_param_6,
	.param .u32 pad_fixed_reflect_param_7,
	.param .u32 pad_fixed_reflect_param_8
)
{
	.reg .pred 	%p<19>;
	.reg .b16 	%rs<59>;
	.reg .b32 	%r<81>;
	.reg .b64 	%rd<23>;

	ld.param.u64 	%rd5, [pad_fixed_reflect_param_0];
	ld.param.u64 	%rd6, [pad_fixed_reflect_param_1];
	ld.param.u32 	%r38, [pad_fixed_reflect_param_2];
	ld.param.u32 	%r39, [pad_fixed_reflect_param_3];
	ld.param.u32 	%r44, [pad_fixed_reflect_param_4];
	ld.param.u32 	%r40, [pad_fixed_reflect_param_5];
	ld.param.u32 	%r41, [pad_fixed_reflect_param_6];
	ld.param.u32 	%r42, [pad_fixed_reflect_param_7];
	ld.param.u32 	%r43, [pad_fixed_reflect_param_8];
	cvta.to.global.u64 	%rd1, %rd6;
	cvta.to.global.u64 	%rd2, %rd5;
	mov.u32 	%r46, %ctaid.x;
	mov.u32 	%r47, %ntid.x;
	mov.u32 	%r48, %tid.x;
	mad.lo.s32 	%r1, %r46, %r47, %r48;
	mov.u32 	%r49, %ctaid.y;
	mov.u32 	%r50, %ntid.y;
	mov.u32 	%r51, %tid.y;
	mad.lo.s32 	%r52, %r49, %r50, %r51;
	setp.ge.s32 	%p1, %r1, %r40;
	setp.ge.s32 	%p2, %r52, %r44;
	or.pred  	%p3, %p1, %p2;
	@%p3 bra 	$L__BB3_24;
	mad.lo.s32 	%r54, %r40, %r52, %r1;
	mul.lo.s32 	%r3, %r54, %r41;
	sub.s32 	%r4, %r1, %r43;
	setp.lt.s32 	%p4, %r39, 2;
	mov.b32 	%r70, 0;
	@%p4 bra 	$L__BB3_6;
	setp.gt.s32 	%p5, %r4, -1;
	@%p5 bra 	$L__BB3_4;
	not.b32 	%r58, %r4;
	rem.u32 	%r70, %r58, %r39;
	bra.uni 	$L__BB3_6;
$L__BB3_4:
	setp.lt.u32 	%p6, %r4, %r39;
	mov.u32 	%r70, %r4;
	@%p6 bra 	$L__BB3_6;
	sub.s32 	%r55, %r4, %r39;
	rem.u32 	%r56, %r55, %r39;
	not.b32 	%r57, %r56;
	add.s32 	%r70, %r39, %r57;
$L__BB3_6:
	sub.s32 	%r8, %r52, %r42;
	setp.lt.s32 	%p7, %r38, 2;
	mov.b32 	%r71, 0;
	@%p7 bra 	$L__BB3_11;
	setp.gt.s32 	%p8, %r8, -1;
	@%p8 bra 	$L__BB3_9;
	not.b32 	%r63, %r8;
	rem.u32 	%r71, %r63, %r38;
	bra.uni 	$L__BB3_11;
$L__BB3_9:
	setp.lt.u32 	%p9, %r8, %r38;
	mov.u32 	%r71, %r8;
	@%p9 bra 	$L__BB3_11;
	sub.s32 	%r60, %r8, %r38;
	rem.u32 	%r61, %r60, %r38;
	not.b32 	%r62, %r61;
	add.s32 	%r71, %r38, %r62;
$L__BB3_11:
	mad.lo.s32 	%r64, %r71, %r39, %r70;
	mul.lo.s32 	%r12, %r64, %r41;
	setp.lt.s32 	%p10, %r41, 1;
	@%p10 bra 	$L__BB3_24;
	and.b32  	%r13, %r41, 15;
	setp.lt.u32 	%p11, %r41, 16;
	mov.b32 	%r76, 0;
	@%p11 bra 	$L__BB3_15;
	and.b32  	%r76, %r41, 2147483632;
	neg.s32 	%r74, %r76;
	add.s64 	%rd3, %rd2, 7;
	add.s64 	%rd4, %rd1, 7;
	mov.u32 	%r72, %r3;
	mov.u32 	%r73, %r12;
$L__BB3_14:
	.pragma "nounroll";
	cvt.s64.s32 	%rd7, %r73;
	add.s64 	%rd8, %rd3, %rd7;
	cvt.s64.s32 	%rd9, %r72;
	add.s64 	%rd10, %rd4, %rd9;
	ld.global.nc.u8 	%rs1, [%rd8+-7];
	cvt.u16.u8 	%rs2, %rs1;
	st.global.u8 	[%rd10+-7], %rs2;
	ld.global.nc.u8 	%rs3, [%rd8+-6];
	cvt.u16.u8 	%rs4, %rs3;
	st.global.u8 	[%rd10+-6], %rs4;
	ld.global.nc.u8 	%rs5, [%rd8+-5];
	cvt.u16.u8 	%rs6, %rs5;
	st.global.u8 	[%rd10+-5], %rs6;
	ld.global.nc.u8 	%rs7, [%rd8+-4];
	cvt.u16.u8 	%rs8, %rs7;
	st.global.u8 	[%rd10+-4], %rs8;
	ld.global.nc.u8 	%rs9, [%rd8+-3];
	cvt.u16.u8 	%rs10, %rs9;
	st.global.u8 	[%rd10+-3], %rs10;
	ld.global.nc.u8 	%rs11, [%rd8+-2];
	cvt.u16.u8 	%rs12, %rs11;
	st.global.u8 	[%rd10+-2], %rs12;
	ld.global.nc.u8 	%rs13, [%rd8+-1];
	cvt.u16.u8 	%rs14, %rs13;
	st.global.u8 	[%rd10+-1], %rs14;
	ld.global.nc.u8 	%rs15, [%rd8];
	cvt.u16.u8 	%rs16, %rs15;
	st.global.u8 	[%rd10], %rs16;
	ld.global.nc.u8 	%rs17, [%rd8+1];
	cvt.u16.u8 	%rs18, %rs17;
	st.global.u8 	[%rd10+1], %rs18;
	ld.global.nc.u8 	%rs19, [%rd8+2];
	cvt.u16.u8 	%rs20, %rs19;
	st.global.u8 	[%rd10+2], %rs20;
	ld.global.nc.u8 	%rs21, [%rd8+3];
	cvt.u16.u8 	%rs22, %rs21;
	st.global.u8 	[%rd10+3], %rs22;
	ld.global.nc.u8 	%rs23, [%rd8+4];
	cvt.u16.u8 	%rs24, %rs23;
	st.global.u8 	[%rd10+4], %rs24;
	ld.global.nc.u8 	%rs25, [%rd8+5];
	cvt.u16.u8 	%rs26, %rs25;
	st.global.u8 	[%rd10+5], %rs26;
	ld.global.nc.u8 	%rs27, [%rd8+6];
	cvt.u16.u8 	%rs28, %rs27;
	st.global.u8 	[%rd10+6], %rs28;
	ld.global.nc.u8 	%rs29, [%rd8+7];
	cvt.u16.u8 	%rs30, %rs29;
	st.global.u8 	[%rd10+7], %rs30;
	ld.global.nc.u8 	%rs31, [%rd8+8];
	cvt.u16.u8 	%rs32, %rs31;
	st.global.u8 	[%rd10+8], %rs32;
	add.s32 	%r74, %r74, 16;
	add.s32 	%r73, %r73, 16;
	add.s32 	%r72, %r72, 16;
	setp.ne.s32 	%p12, %r74, 0;
	@%p12 bra 	$L__BB3_14;
$L__BB3_15:
	setp.eq.s32 	%p13, %r13, 0;
	@%p13 bra 	$L__BB3_24;
	and.b32  	%r23, %r41, 7;
	setp.lt.u32 	%p14, %r13, 8;
	@%p14 bra 	$L__BB3_18;
	add.s32 	%r66, %r76, %r12;
	cvt.s64.s32 	%rd11, %r66;
	add.s64 	%rd12, %rd2, %rd11;
	ld.global.nc.u8 	%rs33, [%rd12];
	cvt.u16.u8 	%rs34, %rs33;
	add.s32 	%r67, %r76, %r3;
	cvt.s64.s32 	%rd13, %r67;
	add.s64 	%rd14, %rd1, %rd13;
	st.global.u8 	[%rd14], %rs34;
	ld.global.nc.u8 	%rs35, [%rd12+1];
	cvt.u16.u8 	%rs36, %rs35;
	st.global.u8 	[%rd14+1], %rs36;
	ld.global.nc.u8 	%rs37, [%rd12+2];
	cvt.u16.u8 	%rs38, %rs37;
	st.global.u8 	[%rd14+2], %rs38;
	ld.global.nc.u8 	%rs39, [%rd12+3];
	cvt.u16.u8 	%rs40, %rs39;
	st.global.u8 	[%rd14+3], %rs40;
	ld.global.nc.u8 	%rs41, [%rd12+4];
	cvt.u16.u8 	%rs42, %rs41;
	st.global.u8 	[%rd14+4], %rs42;
	ld.global.nc.u8 	%rs43, [%rd12+5];
	cvt.u16.u8 	%rs44, %rs43;
	st.global.u8 	[%rd14+5], %rs44;
	ld.global.nc.u8 	%rs45, [%rd12+6];
	cvt.u16.u8 	%rs46, %rs45;
	st.global.u8 	[%rd14+6], %rs46;
	ld.global.nc.u8 	%rs47, [%rd12+7];
	cvt.u16.u8 	%rs48, %rs47;
	st.global.u8 	[%rd14+7], %rs48;
	add.s32 	%r76, %r76, 8;
$L__BB3_18:
	setp.eq.s32 	%p15, %r23, 0;
	@%p15 bra 	$L__BB3_24;
	and.b32  	%r26, %r41, 3;
	setp.lt.u32 	%p16, %r23, 4;
	@%p16 bra 	$L__BB3_21;
	add.s32 	%r68, %r76, %r12;
	cvt.s64.s32 	%rd15, %r68;
	add.s64 	%rd16, %rd2, %rd15;
	ld.global.nc.u8 	%rs49, [%rd16];
	cvt.u16.u8 	%rs50, %rs49;
	add.s32 	%r69, %r76, %r3;
	cvt.s64.s32 	%rd17, %r69;
	add.s64 	%rd18, %rd1, %rd17;
	st.global.u8 	[%rd18], %rs50;
	ld.global.nc.u8 	%rs51, [%rd16+1];
	cvt.u16.u8 	%rs52, %rs51;
	st.global.u8 	[%rd18+1], %rs52;
	ld.global.nc.u8 	%rs53, [%rd16+2];
	cvt.u16.u8 	%rs54, %rs53;
	st.global.u8 	[%rd18+2], %rs54;
	ld.global.nc.u8 	%rs55, [%rd16+3];
	cvt.u16.u8 	%rs56, %rs55;
	st.global.u8 	[%rd18+3], %rs56;
	add.s32 	%r76, %r76, 4;
$L__BB3_21:
	setp.eq.s32 	%p17, %r26, 0;
	@%p17 bra 	$L__BB3_24;
	add.s32 	%r80, %r76, %r3;
	add.s32 	%r79, %r76, %r12;
	neg.s32 	%r78, %r26;
$L__BB3_23:
	.pragma "nounroll";
	cvt.s64.s32 	%rd19, %r80;
	add.s64 	%rd20, %rd1, %rd19;
	cvt.s64.s32 	%rd21, %r79;
	add.s64 	%rd22, %rd2, %rd21;
	ld.global.nc.u8 	%rs57, [%rd22];
	cvt.u16.u8 	%rs58, %rs57;
	st.global.u8 	[%rd20], %rs58;
	add.s32 	%r80, %r80, 1;
	add.s32 	%r79, %r79, 1;
	add.s32 	%r78, %r78, 1;
	setp.ne.s32 	%p18, %r78, 0;
	@%p18 bra 	$L__BB3_23;
$L__BB3_24:
	ret;

}
	// .globl	pad_fixed_replicate
.visible .entry pad_fixed_replicate(
	.param .u64 .ptr .align 1 pad_fixed_replicate_param_0,
	.param .u64 .ptr .align 1 pad_fixed_replicate_param_1,
	.param .u32 pad_fixed_replicate_param_2,
	.param .u32 pad_fixed_replicate_param_3,
	.param .u32 pad_fixed_replicate_param_4,
	.param .u32 pad_fixed_replicate_param_5,
	.param .u32 pad_fixed_replicate_param_6,
	.param .u32 pad_fixed_replicate_param_7,
	.param .u32 pad_fixed_replicate_param_8
)
{
	.reg .pred 	%p<13>;
	.reg .b16 	%rs<59>;
	.reg .b32 	%r<69>;
	.reg .b64 	%rd<23>;

	ld.param.u64 	%rd5, [pad_fixed_replicate_param_0];
	ld.param.u64 	%rd6, [pad_fixed_replicate_param_1];
	ld.param.u32 	%r30, [pad_fixed_replicate_param_2];
	ld.param.u32 	%r31, [pad_fixed_replicate_param_3];
	ld.param.u32 	%r36, [pad_fixed_replicate_param_4];
	ld.param.u32 	%r32, [pad_fixed_replicate_param_5];
	ld.param.u32 	%r33, [pad_fixed_replicate_param_6];
	ld.param.u32 	%r34, [pad_fixed_replicate_param_7];
	ld.param.u32 	%r35, [pad_fixed_replicate_param_8];
	cvta.to.global.u64 	%rd1, %rd6;
	cvta.to.global.u64 	%rd2, %rd5;
	mov.u32 	%r38, %ctaid.x;
	mov.u32 	%r39, %ntid.x;
	mov.u32 	%r40, %tid.x;
	mad.lo.s32 	%r1, %r38, %r39, %r40;
	mov.u32 	%r41, %ctaid.y;
	mov.u32 	%r42, %ntid.y;
	mov.u32 	%r43, %tid.y;
	mad.lo.s32 	%r44, %r41, %r42, %r43;
	setp.ge.s32 	%p1, %r1, %r32;
	setp.ge.s32 	%p2, %r44, %r36;
	or.pred  	%p3, %p1, %p2;
	@%p3 bra 	$L__BB4_14;
	mad.lo.s32 	%r45, %r32, %r44, %r1;
	mul.lo.s32 	%r3, %r45, %r33;
	sub.s32 	%r46, %r1, %r35;
	sub.s32 	%r47, %r44, %r34;
	add.s32 	%r48, %r31, -1;
	min.s32 	%r49, %r46, %r48;
	max.s32 	%r50, %r49, 0;
	add.s32 	%r51, %r30, -1;
	min.s32 	%r52, %r47, %r51;
	max.s32 	%r53, %r52, 0;
	mad.lo.s32 	%r54, %r53, %r31, %r50;
	mul.lo.s32 	%r4, %r54, %r33;
	setp.lt.s32 	%p4, %r33, 1;
	@%p4 bra 	$L__BB4_14;
	and.b32  	%r5, %r33, 15;
	setp.lt.u32 	%p5, %r33, 16;
	mov.b32 	%r64, 0;
	@%p5 bra 	$L__BB4_5;
	and.b32  	%r64, %r33, 2147483632;
	neg.s32 	%r62, %r64;
	add.s64 	%rd3, %rd2, 7;
	add.s64 	%rd4, %rd1, 7;
	mov.u32 	%r60, %r3;
	mov.u32 	%r61, %r4;
$L__BB4_4:
	.pragma "nounroll";
	cvt.s64.s32 	%rd7, %r61;
	add.s64 	%rd8, %rd3, %rd7;
	cvt.s64.s32 	%rd9, %r60;
	add.s64 	%rd10, %rd4, %rd9;
	ld.global.nc.u8 	%rs1, [%rd8+-7];
	cvt.u16.u8 	%rs2, %rs1;
	st.global.u8 	[%rd10+-7], %rs2;
	ld.global.nc.u8 	%rs3, [%rd8+-6];
	cvt.u16.u8 	%rs4, %rs3;
	st.global.u8 	[%rd10+-6], %rs4;
	ld.global.nc.u8 	%rs5, [%rd8+-5];
	cvt.u16.u8 	%rs6, %rs5;
	st.global.u8 	[%rd10+-5], %rs6;
	ld.global.nc.u8 	%rs7, [%rd8+-4];
	cvt.u16.u8 	%rs8, %rs7;
	st.global.u8 	[%rd10+-4], %rs8;
	ld.global.nc.u8 	%rs9, [%rd8+-3];
	cvt.u16.u8 	%rs10, %rs9;
	st.global.u8 	[%rd10+-3], %rs10;
	ld.global.nc.u8 	%rs11, [%rd8+-2];
	cvt.u16.u8 	%rs12, %rs11;
	st.global.u8 	[%rd10+-2], %rs12;
	ld.global.nc.u8 	%rs13, [%rd8+-1];
	cvt.u16.u8 	%rs14, %rs13;
	st.global.u8 	[%rd10+-1], %rs14;
	ld.global.nc.u8 	%rs15, [%rd8];
	cvt.u16.u8 	%rs16, %rs15;
	st.global.u8 	[%rd10], %rs16;
	ld.global.nc.u8 	%rs17, [%rd8+1];
	cvt.u16.u8 	%rs18, %rs17;
	st.global.u8 	[%rd10+1], %rs18;
	ld.global.nc.u8 	%rs19, [%rd8+2];
	cvt.u16.u8 	%rs20, %rs19;
	st.global.u8 	[%rd10+2], %rs20;
	ld.global.nc.u8 	%rs21, [%rd8+3];
	cvt.u16.u8 	%rs22, %rs21;
	st.global.u8 	[%rd10+3], %rs22;
	ld.global.nc.u8 	%rs23, [%rd8+4];
	cvt.u16.u8 	%rs24, %rs23;
	st.global.u8 	[%rd10+4], %rs24;
	ld.global.nc.u8 	%rs25, [%rd8+5];
	cvt.u16.u8 	%rs26, %rs25;
	st.global.u8 	[%rd10+5], %rs26;
	ld.global.nc.u8 	%rs27, [%rd8+6];
	cvt.u16.u8 	%rs28, %rs27;
	st.global.u8 	[%rd10+6], %rs28;
	ld.global.nc.u8 	%rs29, [%rd8+7];
	cvt.u16.u8 	%rs30, %rs29;
	st.global.u8 	[%rd10+7], %rs30;
	ld.global.nc.u8 	%rs31, [%rd8+8];
	cvt.u16.u8 	%rs32, %rs31;
	st.global.u8 	[%rd10+8], %rs32;
	add.s32 	%r62, %r62, 16;
	add.s32 	%r61, %r61, 16;
	add.s32 	%r60, %r60, 16;
	setp.ne.s32 	%p6, %r62, 0;
	@%p6 bra 	$L__BB4_4;
$L__BB4_5:
	setp.eq.s32 	%p7, %r5, 0;
	@%p7 bra 	$L__BB4_14;
	and.b32  	%r15, %r33, 7;
	setp.lt.u32 	%p8, %r5, 8;
	@%p8 bra 	$L__BB4_8;
	add.s32 	%r56, %r64, %r4;
	cvt.s64.s32 	%rd11, %r56;
	add.s64 	%rd12, %rd2, %rd11;
	ld.global.nc.u8 	%rs33, [%rd12];
	cvt.u16.u8 	%rs34, %rs33;
	add.s32 	%r57, %r64, %r3;
	cvt.s64.s32 	%rd13, %r57;
	add.s64 	%rd14, %rd1, %rd13;
	st.global.u8 	[%rd14], %rs34;
	ld.global.nc.u8 	%rs35, [%rd12+1];
	cvt.u16.u8 	%rs36, %rs35;
	st.global.u8 	[%rd14+1], %rs36;
	ld.global.nc.u8 	%rs37, [%rd12+2];
	cvt.u16.u8 	%rs38, %rs37;
	st.global.u8 	[%rd14+2], %rs38;
	ld.global.nc.u8 	%rs39, [%rd12+3];
	cvt.u16.u8 	%rs40, %rs39;
	st.global.u8 	[%rd14+3], %rs40;
	ld.global.nc.u8 	%rs41, [%rd12+4];
	cvt.u16.u8 	%rs42, %rs41;
	st.global.u8 	[%rd14+4], %rs42;
	ld.global.nc.u8 	%rs43, [%rd12+5];
	cvt.u16.u8 	%rs44, %rs43;
	st.global.u8 	[%rd14+5], %rs44;
	ld.global.nc.u8 	%rs45, [%rd12+6];
	cvt.u16.u8 	%rs46, %rs45;
	st.global.u8 	[%rd14+6], %rs46;
	ld.global.nc.u8 	%rs47, [%rd12+7];
	cvt.u16.u8 	%rs48, %rs47;
	st.global.u8 	[%rd14+7], %rs48;
	add.s32 	%r64, %r64, 8;
$L__BB4_8:
	setp.eq.s32 	%p9, %r15, 0;
	@%p9 bra 	$L__BB4_14;
	and.b32  	%r18, %r33, 3;
	setp.lt.u32 	%p10, %r15, 4;
	@%p10 bra 	$L__BB4_11;
	add.s32 	%r58, %r64, %r4;
	cvt.s64.s32 	%rd15, %r58;
	add.s64 	%rd16, %rd2, %rd15;
	ld.global.nc.u8 	%rs49, [%rd16];
	cvt.u16.u8 	%rs50, %rs49;
	add.s32 	%r59, %r64, %r3;
	cvt.s64.s32 	%rd17, %r59;
	add.s64 	%rd18, %rd1, %rd17;
	st.global.u8 	[%rd18], %rs50;
	ld.global.nc.u8 	%rs51, [%rd16+1];
	cvt.u16.u8 	%rs52, %rs51;
	st.global.u8 	[%rd18+1], %rs52;
	ld.global.nc.u8 	%rs53, [%rd16+2];
	cvt.u16.u8 	%rs54, %rs53;
	st.global.u8 	[%rd18+2], %rs54;
	ld.global.nc.u8 	%rs55, [%rd16+3];
	cvt.u16.u8 	%rs56, %rs55;
	st.global.u8 	[%rd18+3], %rs56;
	add.s32 	%r64, %r64, 4;
$L__BB4_11:
	setp.eq.s32 	%p11, %r18, 0;
	@%p11 bra 	$L__BB4_14;
	add.s32 	%r68, %r64, %r3;
	add.s32 	%r67, %r64, %r4;
	neg.s32 	%r66, %r18;
$L__BB4_13:
	.pragma "nounroll";
	cvt.s64.s32 	%rd19, %r68;
	add.s64 	%rd20, %rd1, %rd19;
	cvt.s64.s32 	%rd21, %r67;
	add.s64 	%rd22, %rd2, %rd21;
	ld.global.nc.u8 	%rs57, [%rd22];
	cvt.u16.u8 	%rs58, %rs57;
	st.global.u8 	[%rd20], %rs58;
	add.s32 	%r68, %r68, 1;
	add.s32 	%r67, %r67, 1;
	add.s32 	%r66, %r66, 1;
	setp.ne.s32 	%p12, %r66, 0;
	@%p12 bra 	$L__BB4_13;
$L__BB4_14:
	ret;

}
	// .globl	pad_fixed_wrap
.visible .entry pad_fixed_wrap(
	.param .u64 .ptr .align 1 pad_fixed_wrap_param_0,
	.param .u64 .ptr .align 1 pad_fixed_wrap_param_1,
	.param .u32 pad_fixed_wrap_param_2,
	.param .u32 pad_fixed_wrap_param_3,
	.param .u32 pad_fixed_wrap_param_4,
	.param .u32 pad_fixed_wrap_param_5,
	.param .u32 pad_fixed_wrap_param_6,
	.param .u32 pad_fixed_wrap_param_7,
	.param .u32 pad_fixed_wrap_param_8
)
{
	.reg .pred 	%p<13>;
	.reg .b16 	%rs<59>;
	.reg .b32 	%r<71>;
	.reg .b64 	%rd<23>;

	ld.param.u64 	%rd5, [pad_fixed_wrap_param_0];
	ld.param.u64 	%rd6, [pad_fixed_wrap_param_1];
	ld.param.u32 	%r30, [pad_fixed_wrap_param_2];
	ld.param.u32 	%r31, [pad_fixed_wrap_param_3];
	ld.param.u32 	%r36, [pad_fixed_wrap_param_4];
	ld.param.u32 	%r32, [pad_fixed_wrap_param_5];
	ld.param.u32 	%r33, [pad_fixed_wrap_param_6];
	ld.param.u32 	%r34, [pad_fixed_wrap_param_7];
	ld.param.u32 	%r35, [pad_fixed_wrap_param_8];
	cvta.to.global.u64 	%rd1, %rd6;
	cvta.to.global.u64 	%rd2, %rd5;
	mov.u32 	%r38, %ctaid.x;
	mov.u32 	%r39, %ntid.x;
	mov.u32 	%r40, %tid.x;
	mad.lo.s32 	%r1, %r38, %r39, %r40;
	mov.u32 	%r41, %ctaid.y;
	mov.u32 	%r42, %ntid.y;
	mov.u32 	%r43, %tid.y;
	mad.lo.s32 	%r44, %r41, %r42, %r43;
	setp.ge.s32 	%p1, %r1, %r32;
	setp.ge.s32 	%p2, %r44, %r36;
	or.pred  	%p3, %p1, %p2;
	@%p3 bra 	$L__BB5_14;
	mad.lo.s32 	%r45, %r32, %r44, %r1;
	mul.lo.s32 	%r3, %r45, %r33;
	sub.s32 	%r46, %r1, %r35;
	rem.s32 	%r47, %r46, %r31;
	shr.s32 	%r48, %r47, 31;
	and.b32  	%r49, %r48, %r31;
	add.s32 	%r50, %r49, %r47;
	sub.s32 	%r51, %r44, %r34;
	rem.s32 	%r52, %r51, %r30;
	shr.s32 	%r53, %r52, 31;
	and.b32  	%r54, %r53, %r30;
	add.s32 	%r55, %r54, %r52;
	mad.lo.s32 	%r56, %r55, %r31, %r50;
	mul.lo.s32 	%r4, %r56, %r33;
	setp.lt.s32 	%p4, %r33, 1;
	@%p4 bra 	$L__BB5_14;
	and.b32  	%r5, %r33, 15;
	setp.lt.u32 	%p5, %r33, 16;
	mov.b32 	%r66, 0;
	@%p5 bra 	$L__BB5_5;
	and.b32  	%r66, %r33, 2147483632;
	neg.s32 	%r64, %r66;
	add.s64 	%rd3, %rd2, 7;
	add.s64 	%rd4, %rd1, 7;
	mov.u32 	%r62, %r3;
	mov.u32 	%r63, %r4;
$L__BB5_4:
	.pragma "nounroll";
	cvt.s64.s32 	%rd7, %r63;
	add.s64 	%rd8, %rd3, %rd7;
	cvt.s64.s32 	%rd9, %r62;
	add.s64 	%rd10, %rd4, %rd9;
	ld.global.nc.u8 	%rs1, [%rd8+-7];
	cvt.u16.u8 	%rs2, %rs1;
	st.global.u8 	[%rd10+-7], %rs2;
	ld.global.nc.u8 	%rs3, [%rd8+-6];
	cvt.u16.u8 	%rs4, %rs3;
	st.global.u8 	[%rd10+-6], %rs4;
	ld.global.nc.u8 	%rs5, [%rd8+-5];
	cvt.u16.u8 	%rs6, %rs5;
	st.global.u8 	[%rd10+-5], %rs6;
	ld.global.nc.u8 	%rs7, [%rd8+-4];
	cvt.u16.u8 	%rs8, %rs7;
	st.global.u8 	[%rd10+-4], %rs8;
	ld.global.nc.u8 	%rs9, [%rd8+-3];
	cvt.u16.u8 	%rs10, %rs9;
	st.global.u8 	[%rd10+-3], %rs10;
	ld.global.nc.u8 	%rs11, [%rd8+-2];
	cvt.u16.u8 	%rs12, %rs11;
	st.global.u8 	[%rd10+-2], %rs12;
	ld.global.nc.u8 	%rs13, [%rd8+-1];
	cvt.u16.u8 	%rs14, %rs13;
	st.global.u8 	[%rd10+-1], %rs14;
	ld.global.nc.u8 	%rs15, [%rd8];
	cvt.u16.u8 	%rs16, %rs15;
	st.global.u8 	[%rd10], %rs16;
	ld.global.nc.u8 	%rs17, [%rd8+1];
	cvt.u16.u8 	%rs18, %rs17;
	st.global.u8 	[%rd10+1], %rs18;
	ld.global.nc.u8 	%rs19, [%rd8+2];
	cvt.u16.u8 	%rs20, %rs19;
	st.global.u8 	[%rd10+2], %rs20;
	ld.global.nc.u8 	%rs21, [%rd8+3];
	cvt.u16.u8 	%rs22, %rs21;
	st.global.u8 	[%rd10+3], %rs22;
	ld.global.nc.u8 	%rs23, [%rd8+4];
	cvt.u16.u8 	%rs24, %rs23;
	st.global.u8 	[%rd10+4], %rs24;
	ld.global.nc.u8 	%rs25, [%rd8+5];
	cvt.u16.u8 	%rs26, %rs25;
	st.global.u8 	[%rd10+5], %rs26;
	ld.global.nc.u8 	%rs27, [%rd8+6];
	cvt.u16.u8 	%rs28, %rs27;
	st.global.u8 	[%rd10+6], %rs28;
	ld.global.nc.u8 	%rs29, [%rd8+7];
	cvt.u16.u8 	%rs30, %rs29;
	st.global.u8 	[%rd10+7], %rs30;
	ld.global.nc.u8 	%rs31, [%rd8+8];
	cvt.u16.u8 	%rs32, %rs31;
	st.global.u8 	[%rd10+8], %rs32;
	add.s32 	%r64, %r64, 16;
	add.s32 	%r63, %r63, 16;
	add.s32 	%r62, %r62, 16;
	setp.ne.s32 	%p6, %r64, 0;
	@%p6 bra 	$L__BB5_4;
$L__BB5_5:
	setp.eq.s32 	%p7, %r5, 0;
	@%p7 bra 	$L__BB5_14;
	and.b32  	%r15, %r33, 7;
	setp.lt.u32 	%p8, %r5, 8;
	@%p8 bra 	$L__BB5_8;
	add.s32 	%r58, %r66, %r4;
	cvt.s64.s32 	%rd11, %r58;
	add.s64 	%rd12, %rd2, %rd11;
	ld.global.nc.u8 	%rs33, [%rd12];
	cvt.u16.u8 	%rs34, %rs33;
	add.s32 	%r59, %r66, %r3;
	cvt.s64.s32 	%rd13, %r59;
	add.s64 	%rd14, %rd1, %rd13;
	st.global.u8 	[%rd14], %rs34;
	ld.global.nc.u8 	%rs35, [%rd12+1];
	cvt.u16.u8 	%rs36, %rs35;
	st.global.u8 	[%rd14+1], %rs36;
	ld.global.nc.u8 	%rs37, [%rd12+2];
	cvt.u16.u8 	%rs38, %rs37;
	st.global.u8 	[%rd14+2], %rs38;
	ld.global.nc.u8 	%rs39, [%rd12+3];
	cvt.u16.u8 	%rs40, %rs39;
	st.global.u8 	[%rd14+3], %rs40;
	ld.global.nc.u8 	%rs41, [%rd12+4];
	cvt.u16.u8 	%rs42, %rs41;
	st.global.u8 	[%rd14+4], %rs42;
	ld.global.nc.u8 	%rs43, [%rd12+5];
	cvt.u16.u8 	%rs44, %rs43;
	st.global.u8 	[%rd14+5], %rs44;
	ld.global.nc.u8 	%rs45, [%rd12+6];
	cvt.u16.u8 	%rs46, %rs45;
	st.global.u8 	[%rd14+6], %rs46;
	ld.global.nc.u8 	%rs47, [%rd12+7];
	cvt.u16.u8 	%rs48, %rs47;
	st.global.u8 	[%rd14+7], %rs48;
	add.s32 	%r66, %r66, 8;
$L__BB5_8:
	setp.eq.s32 	%p9, %r15, 0;
	@%p9 bra 	$L__BB5_14;
	and.b32  	%r18, %r33, 3;
	setp.lt.u32 	%p10, %r15, 4;
	@%p10 bra 	$L__BB5_11;
	add.s32 	%r60, %r66, %r4;
	cvt.s64.s32 	%rd15, %r60;
	add.s64 	%rd16, %rd2, %rd15;
	ld.global.nc.u8 	%rs49, [%rd16];
	cvt.u16.u8 	%rs50, %rs49;
	add.s32 	%r61, %r66, %r3;
	cvt.s64.s32 	%rd17, %r61;
	add.s64 	%rd18, %rd1, %rd17;
	st.global.u8 	[%rd18], %rs50;
	ld.global.nc.u8 	%rs51, [%rd16+1];
	cvt.u16.u8 	%rs52, %rs51;
	st.global.u8 	[%rd18+1], %rs52;
	ld.global.nc.u8 	%rs53, [%rd16+2];
	cvt.u16.u8 	%rs54, %rs53;
	st.global.u8 	[%rd18+2], %rs54;
	ld.global.nc.u8 	%rs55, [%rd16+3];
	cvt.u16.u8 	%rs56, %rs55;
	st.global.u8 	[%rd18+3], %rs56;
	add.s32 	%r66, %r66, 4;
$L__BB5_11:
	setp.eq.s32 	%p11, %r18, 0;
	@%p11 bra 	$L__BB5_14;
	add.s32 	%r70, %r66, %r3;
	add.s32 	%r69, %r66, %r4;
	neg.s32 	%r68, %r18;
$L__BB5_13:
	.pragma "nounroll";
	cvt.s64.s32 	%rd19, %r70;
	add.s64 	%rd20, %rd1, %rd19;
	cvt.s64.s32 	%rd21, %r69;
	add.s64 	%rd22, %rd2, %rd21;
	ld.global.nc.u8 	%rs57, [%rd22];
	cvt.u16.u8 	%rs58, %rs57;
	st.global.u8 	[%rd20], %rs58;
	add.s32 	%r70, %r70, 1;
	add.s32 	%r69, %r69, 1;
	add.s32 	%r68, %r68, 1;
	setp.ne.s32 	%p12, %r68, 0;
	@%p12 bra 	$L__BB5_13;
$L__BB5_14:
	ret;

}
	// .globl	pad_to_multiple_replicate
.visible .entry pad_to_multiple_replicate(
	.param .u64 .ptr .align 1 pad_to_multiple_replicate_param_0,
	.param .u64 .ptr .align 1 pad_to_multiple_replicate_param_1,
	.param .u32 pad_to_multiple_replicate_param_2,
	.param .u32 pad_to_multiple_replicate_param_3,
	.param .u32 pad_to_multiple_replicate_param_4,
	.param .u32 pad_to_multiple_replicate_param_5,
	.param .u32 pad_to_multiple_replicate_param_6
)
{
	.reg .pred 	%p<13>;
	.reg .b16 	%rs<59>;
	.reg .b32 	%r<63>;
	.reg .b64 	%rd<23>;

	ld.param.u64 	%rd5, [pad_to_multiple_replicate_param_0];
	ld.param.u64 	%rd6, [pad_to_multiple_replicate_param_1];
	ld.param.u32 	%r30, [pad_to_multiple_replicate_param_2];
	ld.param.u32 	%r31, [pad_to_multiple_replicate_param_3];
	ld.param.u32 	%r34, [pad_to_multiple_replicate_param_4];
	ld.param.u32 	%r32, [pad_to_multiple_replicate_param_5];
	ld.param.u32 	%r33, [pad_to_multiple_replicate_param_6];
	cvta.to.global.u64 	%rd1, %rd6;
	cvta.to.global.u64 	%rd2, %rd5;
	mov.u32 	%r36, %ctaid.x;
	mov.u32 	%r37, %ntid.x;
	mov.u32 	%r38, %tid.x;
	mad.lo.s32 	%r1, %r36, %r37, %r38;
	mov.u32 	%r39, %ctaid.y;
	mov.u32 	%r40, %ntid.y;
	mov.u32 	%r41, %tid.y;
	mad.lo.s32 	%r42, %r39, %r40, %r41;
	setp.ge.s32 	%p1, %r1, %r32;
	setp.ge.s32 	%p2, %r42, %r34;
	or.pred  	%p3, %p1, %p2;
	@%p3 bra 	$L__BB6_14;
	add.s32 	%r43, %r31, -1;
	min.s32 	%r44, %r1, %r43;
	add.s32 	%r45, %r30, -1;
	min.s32 	%r46, %r42, %r45;
	mad.lo.s32 	%r47, %r46, %r31, %r44;
	mul.lo.s32 	%r3, %r47, %r33;
	mad.lo.s32 	%r48, %r32, %r42, %r1;
	mul.lo.s32 	%r4, %r48, %r33;
	setp.lt.s32 	%p4, %r33, 1;
	@%p4 bra 	$L__BB6_14;
	and.b32  	%r5, %r33, 15;
	setp.lt.u32 	%p5, %r33, 16;
	mov.b32 	%r58, 0;
	@%p5 bra 	$L__BB6_5;
	and.b32  	%r58, %r33, 2147483632;
	neg.s32 	%r56, %r58;
	add.s64 	%rd3, %rd2, 7;
	add.s64 	%rd4, %rd1, 7;
	mov.u32 	%r54, %r4;
	mov.u32 	%r55, %r3;
$L__BB6_4:
	.pragma "nounroll";
	cvt.s64.s32 	%rd7, %r55;
	add.s64 	%rd8, %rd3, %rd7;
	cvt.s64.s32 	%rd9, %r54;
	add.s64 	%rd10, %rd4, %rd9;
	ld.global.nc.u8 	%rs1, [%rd8+-7];
	cvt.u16.u8 	%rs2, %rs1;
	st.global.u8 	[%rd10+-7], %rs2;
	ld.global.nc.u8 	%rs3, [%rd8+-6];
	cvt.u16.u8 	%rs4, %rs3;
	st.global.u8 	[%rd10+-6], %rs4;
	ld.global.nc.u8 	%rs5, [%rd8+-5];
	cvt.u16.u8 	%rs6, %rs5;
	st.global.u8 	[%rd10+-5], %rs6;
	ld.global.nc.u8 	%rs7, [%rd8+-4];
	cvt.u16.u8 	%rs8, %rs7;
	st.global.u8 	[%rd10+-4], %rs8;
	ld.global.nc.u8 	%rs9, [%rd8+-3];
	cvt.u16.u8 	%rs10, %rs9;
	st.global.u8 	[%rd10+-3], %rs10;
	ld.global.nc.u8 	%rs11, [%rd8+-2];
	cvt.u16.u8 	%rs12, %rs11;
	st.global.u8 	[%rd10+-2], %rs12;
	ld.global.nc.u8 	%rs13, [%rd8+-1];
	cvt.u16.u8 	%rs14, %rs13;
	st.global.u8 	[%rd10+-1], %rs14;
	ld.global.nc.u8 	%rs15, [%rd8];
	cvt.u16.u8 	%rs16, %rs15;
	st.global.u8 	[%rd10], %rs16;
	ld.global.nc.u8 	%rs17, [%rd8+1];
	cvt.u16.u8 	%rs18, %rs17;
	st.global.u8 	[%rd10+1], %rs18;
	ld.global.nc.u8 	%rs19, [%rd8+2];
	cvt.u16.u8 	%rs20, %rs19;
	st.global.u8 	[%rd10+2], %rs20;
	ld.global.nc.u8 	%rs21, [%rd8+3];
	cvt.u16.u8 	%rs22, %rs21;
	st.global.u8 	[%rd10+3], %rs22;
	ld.global.nc.u8 	%rs23, [%rd8+4];
	cvt.u16.u8 	%rs24, %rs23;
	st.global.u8 	[%rd10+4], %rs24;
	ld.global.nc.u8 	%rs25, [%rd8+5];
	cvt.u16.u8 	%rs26, %rs25;
	st.global.u8 	[%rd10+5], %rs26;
	ld.global.nc.u8 	%rs27, [%rd8+6];
	cvt.u16.u8 	%rs28, %rs27;
	st.global.u8 	[%rd10+6], %rs28;
	ld.global.nc.u8 	%rs29, [%rd8+7];
	cvt.u16.u8 	%rs30, %rs29;
	st.global.u8 	[%rd10+7], %rs30;
	ld.global.nc.u8 	%rs31, [%rd8+8];
	cvt.u16.u8 	%rs32, %rs31;
	st.global.u8 	[%rd10+8], %rs32;
	add.s32 	%r56, %r56, 16;
	add.s32 	%r55, %r55, 16;
	add.s32 	%r54, %r54, 16;
	setp.ne.s32 	%p6, %r56, 0;
	@%p6 bra 	$L__BB6_4;
$L__BB6_5:
	setp.eq.s32 	%p7, %r5, 0;
	@%p7 bra 	$L__BB6_14;
	and.b32  	%r15, %r33, 7;
	setp.lt.u32 	%p8, %r5, 8;
	@%p8 bra 	$L__BB6_8;
	add.s32 	%r50, %r58, %r3;
	cvt.s64.s32 	%rd11, %r50;
	add.s64 	%rd12, %rd2, %rd11;
	ld.global.nc.u8 	%rs33, [%rd12];
	cvt.u16.u8 	%rs34, %rs33;
	add.s32 	%r51, %r58, %r4;
	cvt.s64.s32 	%rd13, %r51;
	add.s64 	%rd14, %rd1, %rd13;
	st.global.u8 	[%rd14], %rs34;
	ld.global.nc.u8 	%rs35, [%rd12+1];
	cvt.u16.u8 	%rs36, %rs35;
	st.global.u8 	[%rd14+1], %rs36;
	ld.global.nc.u8 	%rs37, [%rd12+2];
	cvt.u16.u8 	%rs38, %rs37;
	st.global.u8 	[%rd14+2], %rs38;
	ld.global.nc.u8 	%rs39, [%rd12+3];
	cvt.u16.u8 	%rs40, %rs39;
	st.global.u8 	[%rd14+3], %rs40;
	ld.global.nc.u8 	%rs41, [%rd12+4];
	cvt.u16.u8 	%rs42, %rs41;
	st.global.u8 	[%rd14+4], %rs42;
	ld.global.nc.u8 	%rs43, [%rd12+5];
	cvt.u16.u8 	%rs44, %rs43;
	st.global.u8 	[%rd14+5], %rs44;
	ld.global.nc.u8 	%rs45, [%rd12+6];
	cvt.u16.u8 	%rs46, %rs45;
	st.global.u8 	[%rd14+6], %rs46;
	ld.global.nc.u8 	%rs47, [%rd12+7];
	cvt.u16.u8 	%rs48, %rs47;
	st.global.u8 	[%rd14+7], %rs48;
	add.s32 	%r58, %r58, 8;
$L__BB6_8:
	setp.eq.s32 	%p9, %r15, 0;
	@%p9 bra 	$L__BB6_14;
	and.b32  	%r18, %r33, 3;
	setp.lt.u32 	%p10, %r15, 4;
	@%p10 bra 	$L__BB6_11;
	add.s32 	%r52, %r58, %r3;
	cvt.s64.s32 	%rd15, %r52;
	add.s64 	%rd16, %rd2, %rd15;
	ld.global.nc.u8 	%rs49, [%rd16];
	cvt.u16.u8 	%rs50, %rs49;
	add.s32 	%r53, %r58, %r4;
	cvt.s64.s32 	%rd17, %r53;
	add.s64 	%rd18, %rd1, %rd17;
	st.global.u8 	[%rd18], %rs50;
	ld.global.nc.u8 	%rs51, [%rd16+1];
	cvt.u16.u8 	%rs52, %rs51;
	st.global.u8 	[%rd18+1], %rs52;
	ld.global.nc.u8 	%rs53, [%rd16+2];
	cvt.u16.u8 	%rs54, %rs53;
	st.global.u8 	[%rd18+2], %rs54;
	ld.global.nc.u8 	%rs55, [%rd16+3];
	cvt.u16.u8 	%rs56, %rs55;
	st.global.u8 	[%rd18+3], %rs56;
	add.s32 	%r58, %r58, 4;
$L__BB6_11:
	setp.eq.s32 	%p11, %r18, 0;
	@%p11 bra 	$L__BB6_14;
	add.s32 	%r62, %r58, %r4;
	add.s32 	%r61, %r58, %r3;
	neg.s32 	%r60, %r18;
$L__BB6_13:
	.pragma "nounroll";
	cvt.s64.s32 	%rd19, %r62;
	add.s64 	%rd20, %rd1, %rd19;
	cvt.s64.s32 	%rd21, %r61;
	add.s64 	%rd22, %rd2, %rd21;
	ld.global.nc.u8 	%rs57, [%rd22];
	cvt.u16.u8 	%rs58, %rs57;
	st.global.u8 	[%rd20], %rs58;
	add.s32 	%r62, %r62, 1;
	add.s32 	%r61, %r61, 1;
	add.s32 	%r60, %r60, 1;
	setp.ne.s32 	%p12, %r60, 0;
	@%p12 bra 	$L__BB6_13;
$L__BB6_14:
	ret;

}
	// .globl	pad_to_multiple_wrap
.visible .entry pad_to_multiple_wrap(
	.param .u64 .ptr .align 1 pad_to_multiple_wrap_param_0,
	.param .u64 .ptr .align 1 pad_to_multiple_wrap_param_1,
	.param .u32 pad_to_multiple_wrap_param_2,
	.param .u32 pad_to_multiple_wrap_param_3,
	.param .u32 pad_to_multiple_wrap_param_4,
	.param .u32 pad_to_multiple_wrap_param_5,
	.param .u32 pad_to_multiple_wrap_param_6
)
{
	.reg .pred 	%p<13>;
	.reg .b16 	%rs<59>;
	.reg .b32 	%r<61>;
	.reg .b64 	%rd<23>;

	ld.param.u64 	%rd5, [pad_to_multiple_wrap_param_0];
	ld.param.u64 	%rd6, [pad_to_multiple_wrap_param_1];
	ld.param.u32 	%r30, [pad_to_multiple_wrap_param_2];
	ld.param.u32 	%r31, [pad_to_multiple_wrap_param_3];
	ld.param.u32 	%r34, [pad_to_multiple_wrap_param_4];
	ld.param.u32 	%r32, [pad_to_multiple_wrap_param_5];
	ld.param.u32 	%r33, [pad_to_multiple_wrap_param_6];
	cvta.to.global.u64 	%rd1, %rd6;
	cvta.to.global.u64 	%rd2, %rd5;
	mov.u32 	%r36, %ctaid.x;
	mov.u32 	%r37, %ntid.x;
	mov.u32 	%r38, %tid.x;
	mad.lo.s32 	%r1, %r36, %r37, %r38;
	mov.u32 	%r39, %ctaid.y;
	mov.u32 	%r40, %ntid.y;
	mov.u32 	%r41, %tid.y;
	mad.lo.s32 	%r42, %r39, %r40, %r41;
	setp.ge.s32 	%p1, %r1, %r32;
	setp.ge.s32 	%p2, %r42, %r34;
	or.pred  	%p3, %p1, %p2;
	@%p3 bra 	$L__BB7_14;
	rem.s32 	%r43, %r1, %r31;
	rem.s32 	%r44, %r42, %r30;
	mad.lo.s32 	%r45, %r44, %r31, %r43;
	mul.lo.s32 	%r3, %r45, %r33;
	mad.lo.s32 	%r46, %r32, %r42, %r1;
	mul.lo.s32 	%r4, %r46, %r33;
	setp.lt.s32 	%p4, %r33, 1;
	@%p4 bra 	$L__BB7_14;
	and.b32  	%r5, %r33, 15;
	setp.lt.u32 	%p5, %r33, 16;
	mov.b32 	%r56, 0;
	@%p5 bra 	$L__BB7_5;
	and.b32  	%r56, %r33, 2147483632;
	neg.s32 	%r54, %r56;
	add.s64 	%rd3, %rd2, 7;
	add.s64 	%rd4, %rd1, 7;
	mov.u32 	%r52, %r4;
	mov.u32 	%r53, %r3;
$L__BB7_4:
	.pragma "nounroll";
	cvt.s64.s32 	%rd7, %r53;
	add.s64 	%rd8, %rd3, %rd7;
	cvt.s64.s32 	%rd9, %r52;
	add.s64 	%rd10, %rd4, %rd9;
	ld.global.nc.u8 	%rs1, [%rd8+-7];
	cvt.u16.u8 	%rs2, %rs1;
	st.global.u8 	[%rd10+-7], %rs2;
	ld.global.nc.u8 	%rs3, [%rd8+-6];
	cvt.u16.u8 	%rs4, %rs3;
	st.global.u8 	[%rd10+-6], %rs4;
	ld.global.nc.u8 	%rs5, [%rd8+-5];
	cvt.u16.u8 	%rs6, %rs5;
	st.global.u8 	[%rd10+-5], %rs6;
	ld.global.nc.u8 	%rs7, [%rd8+-4];
	cvt.u16.u8 	%rs8, %rs7;
	st.global.u8 	[%rd10+-4], %rs8;
	ld.global.nc.u8 	%rs9, [%rd8+-3];
	cvt.u16.u8 	%rs10, %rs9;
	st.global.u8 	[%rd10+-3], %rs10;
	ld.global.nc.u8 	%rs11, [%rd8+-2];
	cvt.u16.u8 	%rs12, %rs11;
	st.global.u8 	[%rd10+-2], %rs12;
	ld.global.nc.u8 	%rs13, [%rd8+-1];
	cvt.u16.u8 	%rs14, %rs13;
	st.global.u8 	[%rd10+-1], %rs14;
	ld.global.nc.u8 	%rs15, [%rd8];
	cvt.u16.u8 	%rs16, %rs15;
	st.global.u8 	[%rd10], %rs16;
	ld.global.nc.u8 	%rs17, [%rd8+1];
	cvt.u16.u8 	%rs18, %rs17;
	st.global.u8 	[%rd10+1], %rs18;
	ld.global.nc.u8 	%rs19, [%rd8+2];
	cvt.u16.u8 	%rs20, %rs19;
	st.global.u8 	[%rd10+2], %rs20;
	ld.global.nc.u8 	%rs21, [%rd8+3];
	cvt.u16.u8 	%rs22, %rs21;
	st.global.u8 	[%rd10+3], %rs22;
	ld.global.nc.u8 	%rs23, [%rd8+4];
	cvt.u16.u8 	%rs24, %rs23;
	st.global.u8 	[%rd10+4], %rs24;
	ld.global.nc.u8 	%rs25, [%rd8+5];
	cvt.u16.u8 	%rs26, %rs25;
	st.global.u8 	[%rd10+5], %rs26;
	ld.global.nc.u8 	%rs27, [%rd8+6];
	cvt.u16.u8 	%rs28, %rs27;
	st.global.u8 	[%rd10+6], %rs28;
	ld.global.nc.u8 	%rs29, [%rd8+7];
	cvt.u16.u8 	%rs30, %rs29;
	st.global.u8 	[%rd10+7], %rs30;
	ld.global.nc.u8 	%rs31, [%rd8+8];
	cvt.u16.u8 	%rs32, %rs31;
	st.global.u8 	[%rd10+8], %rs32;
	add.s32 	%r54, %r54, 16;
	add.s32 	%r53, %r53, 16;
	add.s32 	%r52, %r52, 16;
	setp.ne.s32 	%p6, %r54, 0;
	@%p6 bra 	$L__BB7_4;
$L__BB7_5:
	setp.eq.s32 	%p7, %r5, 0;
	@%p7 bra 	$L__BB7_14;
	and.b32  	%r15, %r33, 7;
	setp.lt.u32 	%p8, %r5, 8;
	@%p8 bra 	$L__BB7_8;
	add.s32 	%r48, %r56, %r3;
	cvt.s64.s32 	%rd11, %r48;
	add.s64 	%rd12, %rd2, %rd11;
	ld.global.nc.u8 	%rs33, [%rd12];
	cvt.u16.u8 	%rs34, %rs33;
	add.s32 	%r49, %r56, %r4;
	cvt.s64.s32 	%rd13, %r49;
	add.s64 	%rd14, %rd1, %rd13;
	st.global.u8 	[%rd14], %rs34;
	ld.global.nc.u8 	%rs35, [%rd12+1];
	cvt.u16.u8 	%rs36, %rs35;
	st.global.u8 	[%rd14+1], %rs36;
	ld.global.nc.u8 	%rs37, [%rd12+2];
	cvt.u16.u8 	%rs38, %rs37;
	st.global.u8 	[%rd14+2], %rs38;
	ld.global.nc.u8 	%rs39, [%rd12+3];
	cvt.u16.u8 	%rs40, %rs39;
	st.global.u8 	[%rd14+3], %rs40;
	ld.global.nc.u8 	%rs41, [%rd12+4];
	cvt.u16.u8 	%rs42, %rs41;
	st.global.u8 	[%rd14+4], %rs42;
	ld.global.nc.u8 	%rs43, [%rd12+5];
	cvt.u16.u8 	%rs44, %rs43;
	st.global.u8 	[%rd14+5], %rs44;
	ld.global.nc.u8 	%rs45, [%rd12+6];
	cvt.u16.u8 	%rs46, %rs45;
	st.global.u8 	[%rd14+6], %rs46;
	ld.global.nc.u8 	%rs47, [%rd12+7];
	cvt.u16.u8 	%rs48, %rs47;
	st.global.u8 	[%rd14+7], %rs48;
	add.s32 	%r56, %r56, 8;
$L__BB7_8:
	setp.eq.s32 	%p9, %r15, 0;
	@%p9 bra 	$L__BB7_14;
	and.b32  	%r18, %r33, 3;
	setp.lt.u32 	%p10, %r15, 4;
	@%p10 bra 	$L__BB7_11;
	add.s32 	%r50, %r56, %r3;
	cvt.s64.s32 	%rd15, %r50;
	add.s64 	%rd16, %rd2, %rd15;
	ld.global.nc.u8 	%rs49, [%rd16];
	cvt.u16.u8 	%rs50, %rs49;
	add.s32 	%r51, %r56, %r4;
	cvt.s64.s32 	%rd17, %r51;
	add.s64 	%rd18, %rd1, %rd17;
	st.global.u8 	[%rd18], %rs50;
	ld.global.nc.u8 	%rs51, [%rd16+1];
	cvt.u16.u8 	%rs52, %rs51;
	st.global.u8 	[%rd18+1], %rs52;
	ld.global.nc.u8 	%rs53, [%rd16+2];
	cvt.u16.u8 	%rs54, %rs53;
	st.global.u8 	[%rd18+2], %rs54;
	ld.global.nc.u8 	%rs55, [%rd16+3];
	cvt.u16.u8 	%rs56, %rs55;
	st.global.u8 	[%rd18+3], %rs56;
	add.s32 	%r56, %r56, 4;
$L__BB7_11:
	setp.eq.s32 	%p11, %r18, 0;
	@%p11 bra 	$L__BB7_14;
	add.s32 	%r60, %r56, %r4;
	add.s32 	%r59, %r56, %r3;
	neg.s32 	%r58, %r18;
$L__BB7_13:
	.pragma "nounroll";
	cvt.s64.s32 	%rd19, %r60;
	add.s64 	%rd20, %rd1, %rd19;
	cvt.s64.s32 	%rd21, %r59;
	add.s64 	%rd22, %rd2, %rd21;
	ld.global.nc.u8 	%rs57, [%rd22];
	cvt.u16.u8 	%rs58, %rs57;
	st.global.u8 	[%rd20], %rs58;
	add.s32 	%r60, %r60, 1;
	add.s32 	%r59, %r59, 1;
	add.s32 	%r58, %r58, 1;
	setp.ne.s32 	%p12, %r58, 0;
	@%p12 bra 	$L__BB7_13;
$L__BB7_14:
	ret;

}
	// .globl	crop_center
.visible .entry crop_center(
	.param .u64 .ptr .align 1 crop_center_param_0,
	.param .u64 .ptr .align 1 crop_center_param_1,
	.param .u32 crop_center_param_2,
	.param .u32 crop_center_param_3,
	.param .u32 crop_center_param_4,
	.param .u32 crop_center_param_5,
	.param .u32 crop_center_param_6
)
{
	.reg .pred 	%p<32>;
	.reg .b16 	%rs<63>;
	.reg .b32 	%r<108>;
	.reg .b64 	%rd<32>;

	ld.param.u64 	%rd6, [crop_center_param_0];
	ld.param.u64 	%rd7, [crop_center_param_1];
	ld.param.u32 	%r51, [crop_center_param_2];
	ld.param.u32 	%r52, [crop_center_param_3];
	ld.param.u32 	%r56, [crop_center_param_4];
	ld.param.u32 	%r54, [crop_center_param_5];
	ld.param.u32 	%r55, [crop_center_param_6];
	cvta.to.global.u64 	%rd1, %rd7;
	cvta.to.global.u64 	%rd2, %rd6;
	mov.u32 	%r57, %ctaid.x;
	mov.u32 	%r58, %ntid.x;
	mov.u32 	%r59, %tid.x;
	mad.lo.s32 	%r1, %r57, %r58, %r59;
	mov.u32 	%r60, %ctaid.y;
	mov.u32 	%r61, %ntid.y;
	mov.u32 	%r62, %tid.y;
	mad.lo.s32 	%r63, %r60, %r61, %r62;
	setp.ge.s32 	%p1, %r1, %r54;
	setp.ge.s32 	%p2, %r63, %r56;
	or.pred  	%p3, %p1, %p2;
	@%p3 bra 	$L__BB8_33;
	setp.le.s32 	%p4, %r54, %r52;
	@%p4 bra 	$L__BB8_3;
	sub.s32 	%r68, %r54, %r52;
	shr.u32 	%r69, %r68, 31;
	add.s32 	%r70, %r68, %r69;
	shr.s32 	%r71, %r70, 1;
	neg.s32 	%r92, %r71;
	bra.uni 	$L__BB8_4;
$L__BB8_3:
	sub.s32 	%r64, %r52, %r54;
	add.s32 	%r65, %r64, 1;
	shr.u32 	%r66, %r65, 31;
	add.s32 	%r67, %r65, %r66;
	shr.s32 	%r92, %r67, 1;
$L__BB8_4:
	setp.le.s32 	%p5, %r56, %r51;
	@%p5 bra 	$L__BB8_6;
	sub.s32 	%r76, %r56, %r51;
	shr.u32 	%r77, %r76, 31;
	add.s32 	%r78, %r76, %r77;
	shr.s32 	%r79, %r78, 1;
	neg.s32 	%r93, %r79;
	bra.uni 	$L__BB8_7;
$L__BB8_6:
	sub.s32 	%r72, %r51, %r56;
	add.s32 	%r73, %r72, 1;
	shr.u32 	%r74, %r73, 31;
	add.s32 	%r75, %r73, %r74;
	shr.s32 	%r93, %r75, 1;
$L__BB8_7:
	add.s32 	%r9, %r92, %r1;
	add.s32 	%r10, %r93, %r63;
	mad.lo.s32 	%r80, %r54, %r63, %r1;
	mul.lo.s32 	%r11, %r80, %r55;
	setp.lt.s32 	%p6, %r9, 0;
	setp.ge.s32 	%p7, %r9, %r52;
	or.pred  	%p8, %p6, %p7;
	setp.lt.s32 	%p9, %r10, 0;
	setp.ge.s32 	%p10, %r10, %r51;
	or.pred  	%p11, %p9, %p10;
	or.pred  	%p12, %p8, %p11;
	not.pred 	%p13, %p12;
	@%p13 bra 	$L__BB8_20;
	setp.lt.s32 	%p23, %r55, 1;
	@%p23 bra 	$L__BB8_33;
	and.b32  	%r12, %r55, 7;
	setp.lt.u32 	%p24, %r55, 8;
	mov.b32 	%r100, 0;
	@%p24 bra 	$L__BB8_12;
	and.b32  	%r100, %r55, 2147483640;
	neg.s32 	%r95, %r100;
	add.s64 	%rd3, %rd1, 3;
	mov.u32 	%r94, %r11;
$L__BB8_11:
	.pragma "nounroll";
	cvt.s64.s32 	%rd24, %r94;
	add.s64 	%rd25, %rd3, %rd24;
	mov.b16 	%rs59, 0;
	st.global.u8 	[%rd25+-3], %rs59;
	st.global.u8 	[%rd25+-2], %rs59;
	st.global.u8 	[%rd25+-1], %rs59;
	st.global.u8 	[%rd25], %rs59;
	st.global.u8 	[%rd25+1], %rs59;
	st.global.u8 	[%rd25+2], %rs59;
	st.global.u8 	[%rd25+3], %rs59;
	st.global.u8 	[%rd25+4], %rs59;
	add.s32 	%r95, %r95, 8;
	add.s32 	%r94, %r94, 8;
	setp.eq.s32 	%p25, %r95, 0;
	@%p25 bra 	$L__BB8_12;
	bra.uni 	$L__BB8_11;
$L__BB8_12:
	setp.eq.s32 	%p26, %r12, 0;
	@%p26 bra 	$L__BB8_33;
	and.b32  	%r30, %r55, 3;
	setp.lt.u32 	%p27, %r12, 4;
	@%p27 bra 	$L__BB8_15;
	add.s32 	%r88, %r100, %r11;
	cvt.s64.s32 	%rd26, %r88;
	add.s64 	%rd27, %rd1, %rd26;
	mov.b16 	%rs60, 0;
	st.global.u8 	[%rd27], %rs60;
	st.global.u8 	[%rd27+1], %rs60;
	st.global.u8 	[%rd27+2], %rs60;
	st.global.u8 	[%rd27+3], %rs60;
	add.s32 	%r100, %r100, 4;
$L__BB8_15:
	setp.eq.s32 	%p28, %r30, 0;
	@%p28 bra 	$L__BB8_33;
	setp.eq.s32 	%p29, %r30, 1;
	@%p29 bra 	$L__BB8_18;
	add.s32 	%r89, %r100, %r11;
	cvt.s64.s32 	%rd28, %r89;
	add.s64 	%rd29, %rd1, %rd28;
	mov.b16 	%rs61, 0;
	st.global.u8 	[%rd29], %rs61;
	st.global.u8 	[%rd29+1], %rs61;
	add.s32 	%r100, %r100, 2;
$L__BB8_18:
	and.b32  	%r90, %r55, 1;
	setp.eq.b32 	%p30, %r90, 1;
	not.pred 	%p31, %p30;
	@%p31 bra 	$L__BB8_33;
	add.s32 	%r91, %r100, %r11;
	cvt.s64.s32 	%rd30, %r91;
	add.s64 	%rd31, %rd1, %rd30;
	mov.b16 	%rs62, 0;
	st.global.u8 	[%rd31], %rs62;
	bra.uni 	$L__BB8_33;
$L__BB8_20:
	mad.lo.s32 	%r81, %r10, %r52, %r9;
	mul.lo.s32 	%r19, %r81, %r55;
	setp.lt.s32 	%p14, %r55, 1;
	@%p14 bra 	$L__BB8_33;
	and.b32  	%r20, %r55, 15;
	setp.lt.u32 	%p15, %r55, 16;
	mov.b32 	%r103, 0;
	@%p15 bra 	$L__BB8_24;
	and.b32  	%r103, %r55, 2147483632;
	neg.s32 	%r98, %r103;
	add.s64 	%rd4, %rd2, 7;
	add.s64 	%rd5, %rd1, 7;
	mov.u32 	%r96, %r11;
	mov.u32 	%r97, %r19;
$L__BB8_23:
	.pragma "nounroll";
	cvt.s64.s32 	%rd8, %r97;
	add.s64 	%rd9, %rd4, %rd8;
	cvt.s64.s32 	%rd10, %r96;
	add.s64 	%rd11, %rd5, %rd10;
	ld.global.nc.u8 	%rs1, [%rd9+-7];
	cvt.u16.u8 	%rs2, %rs1;
	st.global.u8 	[%rd11+-7], %rs2;
	ld.global.nc.u8 	%rs3, [%rd9+-6];
	cvt.u16.u8 	%rs4, %rs3;
	st.global.u8 	[%rd11+-6], %rs4;
	ld.global.nc.u8 	%rs5, [%rd9+-5];
	cvt.u16.u8 	%rs6, %rs5;
	st.global.u8 	[%rd11+-5], %rs6;
	ld.global.nc.u8 	%rs7, [%rd9+-4];
	cvt.u16.u8 	%rs8, %rs7;
	st.global.u8 	[%rd11+-4], %rs8;
	ld.global.nc.u8 	%rs9, [%rd9+-3];
	cvt.u16.u8 	%rs10, %rs9;
	st.global.u8 	[%rd11+-3], %rs10;
	ld.global.nc.u8 	%rs11, [%rd9+-2];
	cvt.u16.u8 	%rs12, %rs11;
	st.global.u8 	[%rd11+-2], %rs12;
	ld.global.nc.u8 	%rs13, [%rd9+-1];
	cvt.u16.u8 	%rs14, %rs13;
	st.global.u8 	[%rd11+-1], %rs14;
	ld.global.nc.u8 	%rs15, [%rd9];
	cvt.u16.u8 	%rs16, %rs15;
	st.global.u8 	[%rd11], %rs16;
	ld.global.nc.u8 	%rs17, [%rd9+1];
	cvt.u16.u8 	%rs18, %rs17;
	st.global.u8 	[%rd11+1], %rs18;
	ld.global.nc.u8 	%rs19, [%rd9+2];
	cvt.u16.u8 	%rs20, %rs19;
	st.global.u8 	[%rd11+2], %rs20;
	ld.global.nc.u8 	%rs21, [%rd9+3];
	cvt.u16.u8 	%rs22, %rs21;
	st.global.u8 	[%rd11+3], %rs22;
	ld.global.nc.u8 	%rs23, [%rd9+4];
	cvt.u16.u8 	%rs24, %rs23;
	st.global.u8 	[%rd11+4], %rs24;
	ld.global.nc.u8 	%rs25, [%rd9+5];
	cvt.u16.u8 	%rs26, %rs25;
	st.global.u8 	[%rd11+5], %rs26;
	ld.global.nc.u8 	%rs27, [%rd9+6];
	cvt.u16.u8 	%rs28, %rs27;
	st.global.u8 	[%rd11+6], %rs28;
	ld.global.nc.u8 	%rs29, [%rd9+7];
	cvt.u16.u8 	%rs30, %rs29;
	st.global.u8 	[%rd11+7], %rs30;
	ld.global.nc.u8 	%rs31, [%rd9+8];
	cvt.u16.u8 	%rs32, %rs31;
	st.global.u8 	[%rd11+8], %rs32;
	add.s32 	%r98, %r98, 16;
	add.s32 	%r97, %r97, 16;
	add.s32 	%r96, %r96, 16;
	setp.eq.s32 	%p16, %r98, 0;
	@%p16 bra 	$L__BB8_24;
	bra.uni 	$L__BB8_23;
$L__BB8_24:
	setp.eq.s32 	%p17, %r20, 0;
	@%p17 bra 	$L__BB8_33;
	and.b32  	%r36, %r55, 7;
	setp.lt.u32 	%p18, %r20, 8;
	@%p18 bra 	$L__BB8_27;
	add.s32 	%r83, %r103, %r19;
	cvt.s64.s32 	%rd12, %r83;
	add.s64 	%rd13, %rd2, %rd12;
	ld.global.nc.u8 	%rs33, [%rd13];
	cvt.u16.u8 	%rs34, %rs33;
	add.s32 	%r84, %r103, %r11;
	cvt.s64.s32 	%rd14, %r84;
	add.s64 	%rd15, %rd1, %rd14;
	st.global.u8 	[%rd15], %rs34;
	ld.global.nc.u8 	%rs35, [%rd13+1];
	cvt.u16.u8 	%rs36, %rs35;
	st.global.u8 	[%rd15+1], %rs36;
	ld.global.nc.u8 	%rs37, [%rd13+2];
	cvt.u16.u8 	%rs38, %rs37;
	st.global.u8 	[%rd15+2], %rs38;
	ld.global.nc.u8 	%rs39, [%rd13+3];
	cvt.u16.u8 	%rs40, %rs39;
	st.global.u8 	[%rd15+3], %rs40;
	ld.global.nc.u8 	%rs41, [%rd13+4];
	cvt.u16.u8 	%rs42, %rs41;
	st.global.u8 	[%rd15+4], %rs42;
	ld.global.nc.u8 	%rs43, [%rd13+5];
	cvt.u16.u8 	%rs44, %rs43;
	st.global.u8 	[%rd15+5], %rs44;
	ld.global.nc.u8 	%rs45, [%rd13+6];
	cvt.u16.u8 	%rs46, %rs45;
	st.global.u8 	[%rd15+6], %rs46;
	ld.global.nc.u8 	%rs47, [%rd13+7];
	cvt.u16.u8 	%rs48, %rs47;
	st.global.u8 	[%rd15+7], %rs48;
	add.s32 	%r103, %r103, 8;
$L__BB8_27:
	setp.eq.s32 	%p19, %r36, 0;
	@%p19 bra 	$L__BB8_33;
	and.b32  	%r39, %r55, 3;
	setp.lt.u32 	%p20, %r36, 4;
	@%p20 bra 	$L__BB8_30;
	add.s32 	%r85, %r103, %r19;
	cvt.s64.s32 	%rd16, %r85;
	add.s64 	%rd17, %rd2, %rd16;
	ld.global.nc.u8 	%rs49, [%rd17];
	cvt.u16.u8 	%rs50, %rs49;
	add.s32 	%r86, %r103, %r11;
	cvt.s64.s32 	%rd18, %r86;
	add.s64 	%rd19, %rd1, %rd18;
	st.global.u8 	[%rd19], %rs50;
	ld.global.nc.u8 	%rs51, [%rd17+1];
	cvt.u16.u8 	%rs52, %rs51;
	st.global.u8 	[%rd19+1], %rs52;
	ld.global.nc.u8 	%rs53, [%rd17+2];
	cvt.u16.u8 	%rs54, %rs53;
	st.global.u8 	[%rd19+2], %rs54;
	ld.global.nc.u8 	%rs55, [%rd17+3];
	cvt.u16.u8 	%rs56, %rs55;
	st.global.u8 	[%rd19+3], %rs56;
	add.s32 	%r103, %r103, 4;
$L__BB8_30:
	setp.eq.s32 	%p21, %r39, 0;
	@%p21 bra 	$L__BB8_33;
	add.s32 	%r107, %r103, %r11;
	add.s32 	%r106, %r103, %r19;
	neg.s32 	%r105, %r39;
$L__BB8_32:
	.pragma "nounroll";
	cvt.s64.s32 	%rd20, %r107;
	add.s64 	%rd21, %rd1, %rd20;
	cvt.s64.s32 	%rd22, %r106;
	add.s64 	%rd23, %rd2, %rd22;
	ld.global.nc.u8 	%rs57, [%rd23];
	cvt.u16.u8 	%rs58, %rs57;
	st.global.u8 	[%rd21], %rs58;
	add.s32 	%r107, %r107, 1;
	add.s32 	%r106, %r106, 1;
	add.s32 	%r105, %r105, 1;
	setp.ne.s32 	%p22, %r105, 0;
	@%p22 bra 	$L__BB8_32;
$L__BB8_33:
	ret;

}


// ===== COMPILED SASS (sm_100) =====

	.target	sm_100

	.elftype	@"ET_EXEC"


//--------------------- .note.nv.tkinfo           --------------------------
	.section	.note.nv.tkinfo,"",@"SHT_NOTE"
	.sectionflags	@"SHF_NOTE_NV_TKINFO"
	.tkinfo
        /*0018*/ 	.word	0x00000002
        /*0030*/ 	.string	""
        /*0030*/ 	.string	"ptxas"
        /*0030*/ 	.string	"Cuda compilation tools, release 13.0, V13.0.88"
        /*0030*/ 	.string	"Build cuda_13.0.r13.0/compiler.36424714_0"
        /*0030*/ 	.string	"-arch sm_100 -m 64 "



//--------------------- .note.nv.cuinfo           --------------------------
	.section	.note.nv.cuinfo,"",@"SHT_NOTE"
	.sectionflags	@"SHF_NOTE_NV_CUINFO"
        /*0018*/ 	.short	0x0002
        /*001a*/ 	.short	0x0064
        /*001c*/ 	.short	0x0082
	.zero		2


//--------------------- .nv.info                  --------------------------
	.section	.nv.info,"",@"SHT_CUDA_INFO"
	.align	4


	//----- nvinfo : EIATTR_REGCOUNT
	.align		4
        /*0000*/ 	.byte	0x04, 0x2f
        /*0002*/ 	.short	(.L_1 - .L_0)
	.align		4
.L_0:
        /*0004*/ 	.word	index@(pad_to_multiple_constant)
        /*0008*/ 	.word	0x00000020


	//----- nvinfo : EIATTR_FRAME_SIZE
	.align		4
.L_1:
        /*000c*/ 	.byte	0x04, 0x11
        /*000e*/ 	.short	(.L_3 - .L_2)
	.align		4
.L_2:
        /*0010*/ 	.word	index@(pad_to_multiple_constant)
        /*0014*/ 	.word	0x00000000


	//----- nvinfo : EIATTR_REGCOUNT
	.align		4
.L_3:
        /*0018*/ 	.byte	0x04, 0x2f
        /*001a*/ 	.short	(.L_5 - .L_4)
	.align		4
.L_4:
        /*001c*/ 	.word	index@(pad_to_multiple_reflect)
        /*0020*/ 	.word	0x00000020


	//----- nvinfo : EIATTR_FRAME_SIZE
	.align		4
.L_5:
        /*0024*/ 	.byte	0x04, 0x11
        /*0026*/ 	.short	(.L_7 - .L_6)
	.align		4
.L_6:
        /*0028*/ 	.word	index@(pad_to_multiple_reflect)
        /*002c*/ 	.word	0x00000000


	//----- nvinfo : EIATTR_REGCOUNT
	.align		4
.L_7:
        /*0030*/ 	.byte	0x04, 0x2f
        /*0032*/ 	.short	(.L_9 - .L_8)
	.align		4
.L_8:
        /*0034*/ 	.word	index@(pad_fixed_constant)
        /*0038*/ 	.word	0x00000020


	//----- nvinfo : EIATTR_FRAME_SIZE
	.align		4
.L_9:
        /*003c*/ 	.byte	0x04, 0x11
        /*003e*/ 	.short	(.L_11 - .L_10)
	.align		4
.L_10:
        /*0040*/ 	.word	index@(pad_fixed_constant)
        /*0044*/ 	.word	0x00000000


	//----- nvinfo : EIATTR_REGCOUNT
	.align		4
.L_11:
        /*0048*/ 	.byte	0x04, 0x2f
        /*004a*/ 	.short	(.L_13 - .L_12)
	.align		4
.L_12:
        /*004c*/ 	.word	index@(pad_fixed_reflect)
        /*0050*/ 	.word	0x00000020


	//----- nvinfo : EIATTR_FRAME_SIZE
	.align		4
.L_13:
        /*0054*/ 	.byte	0x04, 0x11
        /*0056*/ 	.short	(.L_15 - .L_14)
	.align		4
.L_14:
        /*0058*/ 	.word	index@(pad_fixed_reflect)
        /*005c*/ 	.word	0x00000000


	//----- nvinfo : EIATTR_REGCOUNT
	.align		4
.L_15:
        /*0060*/ 	.byte	0x04, 0x2f
        /*0062*/ 	.short	(.L_17 - .L_16)
	.align		4
.L_16:
        /*0064*/ 	.word	index@(pad_fixed_replicate)
        /*0068*/ 	.word	0x00000020


	//----- nvinfo : EIATTR_FRAME_SIZE
	.align		4
.L_17:
        /*006c*/ 	.byte	0x04, 0x11
        /*006e*/ 	.short	(.L_19 - .L_18)
	.align		4
.L_18:
        /*0070*/ 	.word	index@(pad_fixed_replicate)
        /*0074*/ 	.word	0x00000000


	//----- nvinfo : EIATTR_REGCOUNT
	.align		4
.L_19:
        /*0078*/ 	.byte	0x04, 0x2f
        /*007a*/ 	.short	(.L_21 - .L_20)
	.align		4
.L_20:
        /*007c*/ 	.word	index@(pad_fixed_wrap)
        /*0080*/ 	.word	0x00000020


	//----- nvinfo : EIATTR_FRAME_SIZE
	.align		4
.L_21:
        /*0084*/ 	.byte	0x04, 0x11
        /*0086*/ 	.short	(.L_23 - .L_22)
	.align		4
.L_22:
        /*0088*/ 	.word	index@(pad_fixed_wrap)
        /*008c*/ 	.word	0x00000000


	//----- nvinfo : EIATTR_REGCOUNT
	.align		4
.L_23:
        /*0090*/ 	.byte	0x04, 0x2f
        /*0092*/ 	.short	(.L_25 - .L_24)
	.align		4
.L_24:
        /*0094*/ 	.word	index@(pad_to_multiple_replicate)
        /*0098*/ 	.word	0x00000020


	//----- nvinfo : EIATTR_FRAME_SIZE
	.align		4
.L_25:
        /*009c*/ 	.byte	0x04, 0x11
        /*009e*/ 	.short	(.L_27 - .L_26)
	.align		4
.L_26:
        /*00a0*/ 	.word	index@(pad_to_multiple_replicate)
        /*00a4*/ 	.word	0x00000000


	//----- nvinfo : EIATTR_REGCOUNT
	.align		4
.L_27:
        /*00a8*/ 	.byte	0x04, 0x2f
        /*00aa*/ 	.short	(.L_29 - .L_28)
	.align		4
.L_28:
        /*00ac*/ 	.word	index@(pad_to_multiple_wrap)
        /*00b0*/ 	.word	0x00000020


	//----- nvinfo : EIATTR_FRAME_SIZE
	.align		4
.L_29:
        /*00b4*/ 	.byte	0x04, 0x11
        /*00b6*/ 	.short	(.L_31 - .L_30)
	.align		4
.L_30:
        /*00b8*/ 	.word	index@(pad_to_multiple_wrap)
        /*00bc*/ 	.word	0x00000000


	//----- nvinfo : EIATTR_REGCOUNT
	.align		4
.L_31:
        /*00c0*/ 	.byte	0x04, 0x2f
        /*00c2*/ 	.short	(.L_33 - .L_32)
	.align		4
.L_32:
        /*00c4*/ 	.word	index@(crop_center)
        /*00c8*/ 	.word	0x00000020


	//----- nvinfo : EIATTR_FRAME_SIZE
	.align		4
.L_33:
        /*00cc*/ 	.byte	0x04, 0x11
        /*00ce*/ 	.short	(.L_35 - .L_34)
	.align		4
.L_34:
        /*00d0*/ 	.word	index@(crop_center)
        /*00d4*/ 	.word	0x00000000


	//----- nvinfo : EIATTR_MIN_STACK_SIZE
	.align		4
.L_35:
        /*00d8*/ 	.byte	0x04, 0x12
        /*00da*/ 	.short	(.L_37 - .L_36)
	.align		4
.L_36:
        /*00dc*/ 	.word	index@(crop_center)
        /*00e0*/ 	.word	0x00000000


	//----- nvinfo : EIATTR_MIN_STACK_SIZE
	.align		4
.L_37:
        /*00e4*/ 	.byte	0x04, 0x12
        /*00e6*/ 	.short	(.L_39 - .L_38)
	.align		4
.L_38:
        /*00e8*/ 	.word	index@(pad_to_multiple_wrap)
        /*00ec*/ 	.word	0x00000000


	//----- nvinfo : EIATTR_MIN_STACK_SIZE
	.align		4
.L_39:
        /*00f0*/ 	.byte	0x04, 0x12
        /*00f2*/ 	.short	(.L_41 - .L_40)
	.align		4
.L_40:
        /*00f4*/ 	.word	index@(pad_to_multiple_replicate)
        /*00f8*/ 	.word	0x00000000


	//----- nvinfo : EIATTR_MIN_STACK_SIZE
	.align		4
.L_41:
        /*00fc*/ 	.byte	0x04, 0x12
        /*00fe*/ 	.short	(.L_43 - .L_42)
	.align		4
.L_42:
        /*0100*/ 	.word	index@(pad_fixed_wrap)
        /*0104*/ 	.word	0x00000000


	//----- nvinfo : EIATTR_MIN_STACK_SIZE
	.align		4
.L_43:
        /*0108*/ 	.byte	0x04, 0x12
        /*010a*/ 	.short	(.L_45 - .L_44)
	.align		4
.L_44:
        /*010c*/ 	.word	index@(pad_fixed_replicate)
        /*0110*/ 	.word	0x00000000


	//----- nvinfo : EIATTR_MIN_STACK_SIZE
	.align		4
.L_45:
        /*0114*/ 	.byte	0x04, 0x12
        /*0116*/ 	.short	(.L_47 - .L_46)
	.align		4
.L_46:
        /*0118*/ 	.word	index@(pad_fixed_reflect)
        /*011c*/ 	.word	0x00000000


	//----- nvinfo : EIATTR_MIN_STACK_SIZE
	.align		4
.L_47:
        /*0120*/ 	.byte	0x04, 0x12
        /*0122*/ 	.short	(.L_49 - .L_48)
	.align		4
.L_48:
        /*0124*/ 	.word	index@(pad_fixed_constant)
        /*0128*/ 	.word	0x00000000


	//----- nvinfo : EIATTR_MIN_STACK_SIZE
	.align		4
.L_49:
        /*012c*/ 	.byte	0x04, 0x12
        /*012e*/ 	.short	(.L_51 - .L_50)
	.align		4
.L_50:
        /*0130*/ 	.word	index@(pad_to_multiple_reflect)
        /*0134*/ 	.word	0x00000000


	//----- nvinfo : EIATTR_MIN_STACK_SIZE
	.align		4
.L_51:
        /*0138*/ 	.byte	0x04, 0x12
        /*013a*/ 	.short	(.L_53 - .L_52)
	.align		4
.L_52:
        /*013c*/ 	.word	index@(pad_to_multiple_constant)
        /*0140*/ 	.word	0x00000000
.L_53:


//--------------------- .nv.compat                --------------------------
	.section	.nv.compat,"",@"SHT_CUDA_COMPAT_INFO"
	.align	4
        /*0000*/ 	.byte	0x02, 0x09, 0x00, 0x00, 0x02, 0x02, 0x01, 0x00, 0x02, 0x05, 0x05, 0x00, 0x03, 0x07, 0x01, 0x01
        /*0010*/ 	.byte	0x02, 0x03, 0x00, 0x00, 0x02, 0x06, 0x01, 0x00, 0x04, 0x0b, 0x08, 0x00, 0x09, 0x00, 0x00, 0x00
        /*0020*/ 	.byte	0x00, 0x00, 0x00, 0x00


//--------------------- .nv.info.crop_center      --------------------------
	.section	.nv.info.crop_center,"",@"SHT_CUDA_INFO"
	.sectionflags	@""
	.align	4


	//----- nvinfo : EIATTR_CUDA_API_VERSION
	.align		4
        /*0000*/ 	.byte	0x04, 0x37
        /*0002*/ 	.short	(.L_55 - .L_54)
.L_54:
        /*0004*/ 	.word	0x00000082


	//----- nvinfo : EIATTR_KPARAM_INFO
	.align		4
.L_55:
        /*0008*/ 	.byte	0x04, 0x17
        /*000a*/ 	.short	(.L_57 - .L_56)
.L_56:
        /*000c*/ 	.word	0x00000000
        /*0010*/ 	.short	0x0006
        /*0012*/ 	.short	0x0020
        /*0014*/ 	.byte	0x00, 0xf0, 0x11, 0x00


	//----- nvinfo : EIATTR_KPARAM_INFO
	.align		4
.L_57:
        /*0018*/ 	.byte	0x04, 0x17
        /*001a*/ 	.short	(.L_59 - .L_58)
.L_58:
        /*001c*/ 	.word	0x00000000
        /*0020*/ 	.short	0x0005
        /*0022*/ 	.short	0x001c
        /*0024*/ 	.byte	0x00, 0xf0, 0x11, 0x00


	//----- nvinfo : EIATTR_KPARAM_INFO
	.align		4
.L_59:
        /*0028*/ 	.byte	0x04, 0x17
        /*002a*/ 	.short	(.L_61 - .L_60)
.L_60:
        /*002c*/ 	.word	0x00000000
        /*0030*/ 	.short	0x0004
        /*0032*/ 	.short	0x0018
        /*0034*/ 	.byte	0x00, 0xf0, 0x11, 0x00


	//----- nvinfo : EIATTR_KPARAM_INFO
	.align		4
.L_61:
        /*0038*/ 	.byte	0x04, 0x17
        /*003a*/ 	.short	(.L_63 - .L_62)
.L_62:
        /*003c*/ 	.word	0x00000000
        /*0040*/ 	.short	0x0003
        /*0042*/ 	.short	0x0014
        /*0044*/ 	.byte	0x00, 0xf0, 0x11, 0x00


	//----- nvinfo : EIATTR_KPARAM_INFO
	.align		4
.L_63:
        /*0048*/ 	.byte	0x04, 0x17
        /*004a*/ 	.short	(.L_65 - .L_64)
.L_64:
        /*004c*/ 	.word	0x00000000
        /*0050*/ 	.short	0x0002
        /*0052*/ 	.short	0x0010
        /*0054*/ 	.byte	0x00, 0xf0, 0x11, 0x00


	//----- nvinfo : EIATTR_KPARAM_INFO
	.align		4
.L_65:
        /*0058*/ 	.byte	0x04, 0x17
        /*005a*/ 	.short	(.L_67 - .L_66)
.L_66:
        /*005c*/ 	.word	0x00000000
        /*0060*/ 	.short	0x0001
        /*0062*/ 	.short	0x0008
        /*0064*/ 	.byte	0x00, 0xf5, 0x21, 0x00


	//----- nvinfo : EIATTR_KPARAM_INFO
	.align		4
.L_67:
        /*0068*/ 	.byte	0x04, 0x17
        /*006a*/ 	.short	(.L_69 - .L_68)
.L_68:
        /*006c*/ 	.word	0x00000000
        /*0070*/ 	.short	0x0000
        /*0072*/ 	.short	0x0000
        /*0074*/ 	.byte	0x00, 0xf5, 0x21, 0x00


	//----- nvinfo : EIATTR_SPARSE_MMA_MASK
	.align		4
.L_69:
        /*0078*/ 	.byte	0x03, 0x50
        /*007a*/ 	.short	0x0000


	//----- nvinfo : EIATTR_MAXREG_COUNT
	.align		4
        /*007c*/ 	.byte	0x03, 0x1b
        /*007e*/ 	.short	0x00ff


	//----- nvinfo : EIATTR_MERCURY_ISA_VERSION
	.align		4
        /*0080*/ 	.byte	0x03, 0x5f
        /*0082*/ 	.short	0x0101


	//----- nvinfo : EIATTR_VRC_CTA_INIT_COUNT
	.align		4
        /*0084*/ 	.byte	0x02, 0x4a
	.zero		1
	.zero		1


	//----- nvinfo : EIATTR_EXIT_INSTR_OFFSETS
	.align		4
        /*0088*/ 	.byte	0x04, 0x1c
        /*008a*/ 	.short	(.L_71 - .L_70)


	//   ....[0]....
.L_70:
        /*008c*/ 	.word	0x000000c0


	//   ....[1]....
        /*0090*/ 	.word	0x000002c0


	//   ....[2]....
        /*0094*/ 	.word	0x00000450


	//   ....[3]....
        /*0098*/ 	.word	0x00000540


	//   ....[4]....
        /*009c*/ 	.word	0x00000600


	//   ....[5]....
        /*00a0*/ 	.word	0x00000660


	//   ....[6]....
        /*00a4*/ 	.word	0x00000680


	//   ....[7]....
        /*00a8*/ 	.word	0x00000a10


	//   ....[8]....
        /*00ac*/ 	.word	0x00000bf0


	//   ....[9]....
        /*00b0*/ 	.word	0x00000d40


	//   ....[10]....
        /*00b4*/ 	.word	0x00000e40


	//----- nvinfo : EIATTR_CRS_STACK_SIZE
	.align		4
.L_71:
        /*00b8*/ 	.byte	0x04, 0x1e
        /*00ba*/ 	.short	(.L_73 - .L_72)
.L_72:
        /*00bc*/ 	.word	0x00000000


	//----- nvinfo : EIATTR_CBANK_PARAM_SIZE
	.align		4
.L_73:
        /*00c0*/ 	.byte	0x03, 0x19
        /*00c2*/ 	.short	0x0024


	//----- nvinfo : EIATTR_PARAM_CBANK
	.align		4
        /*00c4*/ 	.byte	0x04, 0x0a
        /*00c6*/ 	.short	(.L_75 - .L_74)
	.align		4
.L_74:
        /*00c8*/ 	.word	index@(.nv.constant0.crop_center)
        /*00cc*/ 	.short	0x0380
        /*00ce*/ 	.short	0x0024


	//----- nvinfo : EIATTR_SW_WAR
	.align		4
.L_75:
        /*00d0*/ 	.byte	0x04, 0x36
        /*00d2*/ 	.short	(.L_77 - .L_76)
.L_76:
        /*00d4*/ 	.word	0x00000008
.L_77:


//--------------------- .nv.info.pad_to_multiple_wrap --------------------------
	.section	.nv.info.pad_to_multiple_wrap,"",@"SHT_CUDA_INFO"
	.sectionflags	@""
	.align	4


	//----- nvinfo : EIATTR_CUDA_API_VERSION
	.align		4
        /*0000*/ 	.byte	0x04, 0x37
        /*0002*/ 	.short	(.L_79 - .L_78)
.L_78:
        /*0004*/ 	.word	0x00000082


	//----- nvinfo : EIATTR_KPARAM_INFO
	.align		4
.L_79:
        /*0008*/ 	.byte	0x04, 0x17
        /*000a*/ 	.short	(.L_81 - .L_80)
.L_80:
        /*000c*/ 	.word	0x00000000
        /*0010*/ 	.short	0x0006
        /*0012*/ 	.short	0x0020
        /*0014*/ 	.byte	0x00, 0xf0, 0x11, 0x00


	//----- nvinfo : EIATTR_KPARAM_INFO
	.align		4
.L_81:
        /*0018*/ 	.byte	0x04, 0x17
        /*001a*/ 	.short	(.L_83 - .L_82)
.L_82:
        /*001c*/ 	.word	0x00000000
        /*0020*/ 	.short	0x0005
        /*0022*/ 	.short	0x001c
        /*0024*/ 	.byte	0x00, 0xf0, 0x11, 0x00


	//----- nvinfo : EIATTR_KPARAM_INFO
	.align		4
.L_83:
        /*0028*/ 	.byte	0x04, 0x17
        /*002a*/ 	.short	(.L_85 - .L_84)
.L_84:
        /*002c*/ 	.word	0x00000000
        /*0030*/ 	.short	0x0004
        /*0032*/ 	.short	0x0018
        /*0034*/ 	.byte	0x00, 0xf0, 0x11, 0x00


	//----- nvinfo : EIATTR_KPARAM_INFO
	.align		4
.L_85:
        /*0038*/ 	.byte	0x04, 0x17
        /*003a*/ 	.short	(.L_87 - .L_86)
.L_86:
        /*003c*/ 	.word	0x00000000
        /*0040*/ 	.short	0x0003
        /*0042*/ 	.short	0x0014
        /*0044*/ 	.byte	0x00, 0xf0, 0x11, 0x00


	//----- nvinfo : EIATTR_KPARAM_INFO
	.align		4
.L_87:
        /*0048*/ 	.byte	0x04, 0x17
        /*004a*/ 	.short	(.L_89 - .L_88)
.L_88:
        /*004c*/ 	.word	0x00000000
        /*0050*/ 	.short	0x0002
        /*0052*/ 	.short	0x0010
        /*0054*/ 	.byte	0x00, 0xf0, 0x11, 0x00


	//----- nvinfo : EIATTR_KPARAM_INFO
	.align		4
.L_89:
        /*0058*/ 	.byte	0x04, 0x17
        /*005a*/ 	.short	(.L_91 - .L_90)
.L_90:
        /*005c*/ 	.word	0x00000000
        /*0060*/ 	.short	0x0001
        /*0062*/ 	.short	0x0008
        /*0064*/ 	.byte	0x00, 0xf5, 0x21, 0x00


	//----- nvinfo : EIATTR_KPARAM_INFO
	.align		4
.L_91:
        /*0068*/ 	.byte	0x04, 0x17
        /*006a*/ 	.short	(.L_93 - .L_92)
.L_92:
        /*006c*/ 	.word	0x00000000
        /*0070*/ 	.short	0x0000
        /*0072*/ 	.short	0x0000
        /*0074*/ 	.byte	0x00, 0xf5, 0x21, 0x00


	//----- nvinfo : EIATTR_SPARSE_MMA_MASK
	.align		4
.L_93:
        /*0078*/ 	.byte	0x03, 0x50
        /*007a*/ 	.short	0x0000


	//----- nvinfo : EIATTR_MAXREG_COUNT
	.align		4
        /*007c*/ 	.byte	0x03, 0x1b
        /*007e*/ 	.short	0x00ff


	//----- nvinfo : EIATTR_MERCURY_ISA_VERSION
	.align		4
        /*0080*/ 	.byte	0x03, 0x5f
        /*0082*/ 	.short	0x0101


	//----- nvinfo : EIATTR_VRC_CTA_INIT_COUNT
	.align		4
        /*0084*/ 	.byte	0x02, 0x4a
	.zero		1
	.zero		1


	//----- nvinfo : EIATTR_EXIT_INSTR_OFFSETS
	.align		4
        /*0088*/ 	.byte	0x04, 0x1c
        /*008a*/ 	.short	(.L_95 - .L_94)


	//   ....[0]....
.L_94:
        /*008c*/ 	.word	0x000000c0


	//   ....[1]....
        /*0090*/ 	.word	0x000003c0


	//   ....[2]....
        /*0094*/ 	.word	0x00000790


	//   ....[3]....
        /*0098*/ 	.word	0x00000960


	//   ....[4]....
        /*009c*/ 	.word	0x00000ab0


	//   ....[5]....
        /*00a0*/ 	.word	0x00000bb0


	//----- nvinfo : EIATTR_CBANK_PARAM_SIZE
	.align		4
.L_95:
        /*00a4*/ 	.byte	0x03, 0x19
        /*00a6*/ 	.short	0x0024


	//----- nvinfo : EIATTR_PARAM_CBANK
	.align		4
        /*00a8*/ 	.byte	0x04, 0x0a
        /*00aa*/ 	.short	(.L_97 - .L_96)
	.align		4
.L_96:
        /*00ac*/ 	.word	index@(.nv.constant0.pad_to_multiple_wrap)
        /*00b0*/ 	.short	0x0380
        /*00b2*/ 	.short	0x0024


	//----- nvinfo : EIATTR_SW_WAR
	.align		4
.L_97:
        /*00b4*/ 	.byte	0x04, 0x36
        /*00b6*/ 	.short	(.L_99 - .L_98)
.L_98:
        /*00b8*/ 	.word	0x00000008
.L_99:


//--------------------- .nv.info.pad_to_multiple_replicate --------------------------
	.section	.nv.info.pad_to_multiple_replicate,"",@"SHT_CUDA_INFO"
	.sectionflags	@""
	.align	4


	//----- nvinfo : EIATTR_CUDA_API_VERSION
	.align		4
        /*0000*/ 	.byte	0x04, 0x37
        /*0002*/ 	.short	(.L_101 - .L_100)
.L_100:
        /*0004*/ 	.word	0x00000082


	//----- nvinfo : EIATTR_KPARAM_INFO
	.align		4
.L_101:
        /*0008*/ 	.byte	0x04, 0x17
        /*000a*/ 	.short	(.L_103 - .L_102)
.L_102:
        /*000c*/ 	.word	0x00000000
        /*0010*/ 	.short	0x0006
        /*0012*/ 	.short	0x0020
        /*0014*/ 	.byte	0x00, 0xf0, 0x11, 0x00


	//----- nvinfo : EIATTR_KPARAM_INFO
	.align		4
.L_103:
        /*0018*/ 	.byte	0x04, 0x17
        /*001a*/ 	.short	(.L_105 - .L_104)
.L_104:
        /*001c*/ 	.word	0x00000000
        /*0020*/ 	.short	0x0005
        /*0022*/ 	.short	0x001c
        /*0024*/ 	.byte	0x00, 0xf0, 0x11, 0x00


	//----- nvinfo : EIATTR_KPARAM_INFO
	.align		4
.L_105:
        /*0028*/ 	.byte	0x04, 0x17
        /*002a*/ 	.short	(.L_107 - .L_106)
.L_106:
        /*002c*/ 	.word	0x00000000
        /*0030*/ 	.short	0x0004
        /*0032*/ 	.short	0x0018
        /*0034*/ 	.byte	0x00, 0xf0, 0x11, 0x00


	//----- nvinfo : EIATTR_KPARAM_INFO
	.align		4
.L_107:
        /*0038*/ 	.byte	0x04, 0x17
        /*003a*/ 	.short	(.L_109 - .L_108)
.L_108:
        /*003c*/ 	.word	0x00000000
        /*0040*/ 	.short	0x0003
        /*0042*/ 	.short	0x0014
        /*0044*/ 	.byte	0x00, 0xf0, 0x11, 0x00


	//----- nvinfo : EIATTR_KPARAM_INFO
	.align		4
.L_109:
        /*0048*/ 	.byte	0x04, 0x17
        /*004a*/ 	.short	(.L_111 - .L_110)
.L_110:
        /*004c*/ 	.word	0x00000000
        /*0050*/ 	.short	0x0002
        /*0052*/ 	.short	0x0010
        /*0054*/ 	.byte	0x00, 0xf0, 0x11, 0x00


	//----- nvinfo : EIATTR_KPARAM_INFO
	.align		4
.L_111:
        /*0058*/ 	.byte	0x04, 0x17
        /*005a*/ 	.short	(.L_113 - .L_112)
.L_112:
        /*005c*/ 	.word	0x00000000
        /*0060*/ 	.short	0x0001
        /*0062*/ 	.short	0x0008
        /*0064*/ 	.byte	0x00, 0xf5, 0x21, 0x00


	//----- nvinfo : EIATTR_KPARAM_INFO
	.align		4
.L_113:
        /*0068*/ 	.byte	0x04, 0x17
        /*006a*/ 	.short	(.L_115 - .L_114)
.L_114:
        /*006c*/ 	.word	0x00000000
        /*0070*/ 	.short	0x0000
        /*0072*/ 	.short	0x0000
        /*0074*/ 	.byte	0x00, 0xf5, 0x21, 0x00


	//----- nvinfo : EIATTR_SPARSE_MMA_MASK
	.align		4
.L_115:
        /*0078*/ 	.byte	0x03, 0x50
        /*007a*/ 	.short	0x0000


	//----- nvinfo : EIATTR_MAXREG_COUNT
	.align		4
        /*007c*/ 	.byte	0x03, 0x1b
        /*007e*/ 	.short	0x00ff


	//----- nvinfo : EIATTR_MERCURY_ISA_VERSION
	.align		4
        /*0080*/ 	.byte	0x03, 0x5f
        /*0082*/ 	.short	0x0101


	//----- nvinfo : EIATTR_VRC_CTA_INIT_COUNT
	.align		4
        /*0084*/ 	.byte	0x02, 0x4a
	.zero		1
	.zero		1


	//----- nvinfo : EIATTR_EXIT_INSTR_OFFSETS
	.align		4
        /*0088*/ 	.byte	0x04, 0x1c
        /*008a*/ 	.short	(.L_117 - .L_116)


	//   ....[0]....
.L_116:
        /*008c*/ 	.word	0x000000c0


	//   ....[1]....
        /*0090*/ 	.word	0x00000130


	//   ....[2]....
        /*0094*/ 	.word	0x000004e0


	//   ....[3]....
        /*0098*/ 	.word	0x000006b0


	//   ....[4]....
        /*009c*/ 	.word	0x00000800


	//   ....[5]....
        /*00a0*/ 	.word	0x00000900


	//----- nvinfo : EIATTR_CBANK_PARAM_SIZE
	.align		4
.L_117:
        /*00a4*/ 	.byte	0x03, 0x19
        /*00a6*/ 	.short	0x0024


	//----- nvinfo : EIATTR_PARAM_CBANK
	.align		4
        /*00a8*/ 	.byte	0x04, 0x0a
        /*00aa*/ 	.short	(.L_119 - .L_118)
	.align		4
.L_118:
        /*00ac*/ 	.word	index@(.nv.constant0.pad_to_multiple_replicate)
        /*00b0*/ 	.short	0x0380
        /*00b2*/ 	.short	0x0024


	//----- nvinfo : EIATTR_SW_WAR
	.align		4
.L_119:
        /*00b4*/ 	.byte	0x04, 0x36
        /*00b6*/ 	.short	(.L_121 - .L_120)
.L_120:
        /*00b8*/ 	.word	0x00000008
.L_121:


//--------------------- .nv.info.pad_fixed_wrap   --------------------------
	.section	.nv.info.pad_fixed_wrap,"",@"SHT_CUDA_INFO"
	.sectionflags	@""
	.align	4


	//----- nvinfo : EIATTR_CUDA_API_VERSION
	.align		4
        /*0000*/ 	.byte	0x04, 0x37
        /*0002*/ 	.short	(.L_123 - .L_122)
.L_122:
        /*0004*/ 	.word	0x00000082


	//----- nvinfo : EIATTR_KPARAM_INFO
	.align		4
.L_123:
        /*0008*/ 	.byte	0x04, 0x17
        /*000a*/ 	.short	(.L_125 - .L_124)
.L_124:
        /*000c*/ 	.word	0x00000000
        /*0010*/ 	.short	0x0008
        /*0012*/ 	.short	0x0028
        /*0014*/ 	.byte	0x00, 0xf0, 0x11, 0x00


	//----- nvinfo : EIATTR_KPARAM_INFO
	.align		4
.L_125:
        /*0018*/ 	.byte	0x04, 0x17
        /*001a*/ 	.short	(.L_127 - .L_126)
.L_126:
        /*001c*/ 	.word	0x00000000
        /*0020*/ 	.short	0x0007
        /*0022*/ 	.short	0x0024
        /*0024*/ 	.byte	0x00, 0xf0, 0x11, 0x00


	//----- nvinfo : EIATTR_KPARAM_INFO
	.align		4
.L_127:
        /*0028*/ 	.byte	0x04, 0x17
        /*002a*/ 	.short	(.L_129 - .L_128)
.L_128:
        /*002c*/ 	.word	0x00000000
        /*0030*/ 	.short	0x0006
        /*0032*/ 	.short	0x0020
        /*0034*/ 	.byte	0x00, 0xf0, 0x11, 0x00


	//----- nvinfo : EIATTR_KPARAM_INFO
	.align		4
.L_129:
        /*0038*/ 	.byte	0x04, 0x17
        /*003a*/ 	.short	(.L_131 - .L_130)
.L_130:
        /*003c*/ 	.word	0x00000000
        /*0040*/ 	.short	0x0005
        /*0042*/ 	.short	0x001c
        /*0044*/ 	.byte	0x00, 0xf0, 0x11, 0x00


	//----- nvinfo : EIATTR_KPARAM_INFO
	.align		4
.L_131:
        /*0048*/ 	.byte	0x04, 0x17
        /*004a*/ 	.short	(.L_133 - .L_132)
.L_132:
        /*004c*/ 	.word	0x00000000
        /*0050*/ 	.short	0x0004
        /*0052*/ 	.short	0x0018
        /*0054*/ 	.byte	0x00, 0xf0, 0x11, 0x00


	//----- nvinfo : EIATTR_KPARAM_INFO
	.align		4
.L_133:
        /*0058*/ 	.byte	0x04, 0x17
        /*005a*/ 	.short	(.L_135 - .L_134)
.L_134:
        /*005c*/ 	.word	0x00000000
        /*0060*/ 	.short	0x0003
        /*0062*/ 	.short	0x0014
        /*0064*/ 	.byte	0x00, 0xf0, 0x11, 0x00


	//----- nvinfo : EIATTR_KPARAM_INFO
	.align		4
.L_135:
        /*0068*/ 	.byte	0x04, 0x17
        /*006a*/ 	.short	(.L_137 - .L_136)
.L_136:
        /*006c*/ 	.word	0x00000000
        /*0070*/ 	.short	0x0002
        /*0072*/ 	.short	0x0010
        /*0074*/ 	.byte	0x00, 0xf0, 0x11, 0x00


	//----- nvinfo : EIATTR_KPARAM_INFO
	.align		4
.L_137:
        /*0078*/ 	.byte	0x04, 0x17
        /*007a*/ 	.short	(.L_139 - .L_138)
.L_138:
        /*007c*/ 	.word	0x00000000
        /*0080*/ 	.short	0x0001
        /*0082*/ 	.short	0x0008
        /*0084*/ 	.byte	0x00, 0xf5, 0x21, 0x00


	//----- nvinfo : EIATTR_KPARAM_INFO
	.align		4
.L_139:
        /*0088*/ 	.byte	0x04, 0x17
        /*008a*/ 	.short	(.L_141 - .L_140)
.L_140:
        /*008c*/ 	.word	0x00000000
        /*0090*/ 	.short	0x0000
        /*0092*/ 	.short	0x0000
        /*0094*/ 	.byte	0x00, 0xf5, 0x21, 0x00


	//----- nvinfo : EIATTR_SPARSE_MMA_MASK
	.align		4
.L_141:
        /*0098*/ 	.byte	0x03, 0x50
        /*009a*/ 	.short	0x0000


	//----- nvinfo : EIATTR_MAXREG_COUNT
	.align		4
        /*009c*/ 	.byte	0x03, 0x1b
        /*009e*/ 	.short	0x00ff


	//----- nvinfo : EIATTR_MERCURY_ISA_VERSION
	.align		4
        /*00a0*/ 	.byte	0x03, 0x5f
        /*00a2*/ 	.short	0x0101


	//----- nvinfo : EIATTR_VRC_CTA_INIT_COUNT
	.align		4
        /*00a4*/ 	.byte	0x02, 0x4a
	.zero		1
	.zero		1


	//----- nvinfo : EIATTR_EXIT_INSTR_OFFSETS
	.align		4
        /*00a8*/ 	.byte	0x04, 0x1c
        /*00aa*/ 	.short	(.L_143 - .L_142)


	//   ....[0]....
.L_142:
        /*00ac*/ 	.word	0x000000c0


	//   ....[1]....
        /*00b0*/ 	.word	0x00000450


	//   ....[2]....
        /*00b4*/ 	.word	0x00000820


	//   ....[3]....
        /*00b8*/ 	.word	0x000009f0


	//   ....[4]....
        /*00bc*/ 	.word	0x00000b40


	//   ....[5]....
        /*00c0*/ 	.word	0x00000c40


	//----- nvinfo : EIATTR_CBANK_PARAM_SIZE
	.align		4
.L_143:
        /*00c4*/ 	.byte	0x03, 0x19
        /*00c6*/ 	.short	0x002c


	//----- nvinfo : EIATTR_PARAM_CBANK
	.align		4
        /*00c8*/ 	.byte	0x04, 0x0a
        /*00ca*/ 	.short	(.L_145 - .L_144)
	.align		4
.L_144:
        /*00cc*/ 	.word	index@(.nv.constant0.pad_fixed_wrap)
        /*00d0*/ 	.short	0x0380
        /*00d2*/ 	.short	0x002c


	//----- nvinfo : EIATTR_SW_WAR
	.align		4
.L_145:
        /*00d4*/ 	.byte	0x04, 0x36
        /*00d6*/ 	.short	(.L_147 - .L_146)
.L_146:
        /*00d8*/ 	.word	0x00000008
.L_147:


//--------------------- .nv.info.pad_fixed_replicate --------------------------
	.section	.nv.info.pad_fixed_replicate,"",@"SHT_CUDA_INFO"
	.sectionflags	@""
	.align	4


	//----- nvinfo : EIATTR_CUDA_API_VERSION
	.align		4
        /*0000*/ 	.byte	0x04, 0x37
        /*0002*/ 	.short	(.L_149 - .L_148)
.L_148:
        /*0004*/ 	.word	0x00000082


	//----- nvinfo : EIATTR_KPARAM_INFO
	.align		4
.L_149:
        /*0008*/ 	.byte	0x04, 0x17
        /*000a*/ 	.short	(.L_151 - .L_150)
.L_150:
        /*000c*/ 	.word	0x00000000
        /*0010*/ 	.short	0x0008
        /*0012*/ 	.short	0x0028
        /*0014*/ 	.byte	0x00, 0xf0, 0x11, 0x00


	//----- nvinfo : EIATTR_KPARAM_INFO
	.align		4
.L_151:
        /*0018*/ 	.byte	0x04, 0x17
        /*001a*/ 	.short	(.L_153 - .L_152)
.L_152:
        /*001c*/ 	.word	0x00000000
        /*0020*/ 	.short	0x0007
        /*0022*/ 	.short	0x0024
        /*0024*/ 	.byte	0x00, 0xf0, 0x11, 0x00


	//----- nvinfo : EIATTR_KPARAM_INFO
	.align		4
.L_153:
        /*0028*/ 	.byte	0x04, 0x17
        /*002a*/ 	.short	(.L_155 - .L_154)
.L_154:
        /*002c*/ 	.word	0x00000000
        /*0030*/ 	.short	0x0006
        /*0032*/ 	.short	0x0020
        /*0034*/ 	.byte	0x00, 0xf0, 0x11, 0x00


	//----- nvinfo : EIATTR_KPARAM_INFO
	.align		4
.L_155:
        /*0038*/ 	.byte	0x04, 0x17
        /*003a*/ 	.short	(.L_157 - .L_156)
.L_156:
        /*003c*/ 	.word	0x00000000
        /*0040*/ 	.short	0x0005
        /*0042*/ 	.short	0x001c
        /*0044*/ 	.byte	0x00, 0xf0, 0x11, 0x00


	//----- nvinfo : EIATTR_KPARAM_INFO
	.align		4
.L_157:
        /*0048*/ 	.byte	0x04, 0x17
        /*004a*/ 	.short	(.L_159 - .L_158)
.L_158:
        /*004c*/ 	.word	0x00000000
        /*0050*/ 	.short	0x0004
        /*0052*/ 	.short	0x0018
        /*0054*/ 	.byte	0x00, 0xf0, 0x11, 0x00


	//----- nvinfo : EIATTR_KPARAM_INFO
	.align		4
.L_159:
        /*0058*/ 	.byte	0x04, 0x17
        /*005a*/ 	.short	(.L_161 - .L_160)
.L_160:
        /*005c*/ 	.word	0x00000000
        /*0060*/ 	.short	0x0003
        /*0062*/ 	.short	0x0014
        /*0064*/ 	.byte	0x00, 0xf0, 0x11, 0x00


	//----- nvinfo : EIATTR_KPARAM_INFO
	.align		4
.L_161:
        /*0068*/ 	.byte	0x04, 0x17
        /*006a*/ 	.short	(.L_163 - .L_162)
.L_162:
        /*006c*/ 	.word	0x00000000
        /*0070*/ 	.short	0x0002
        /*0072*/ 	.short	0x0010
        /*0074*/ 	.byte	0x00, 0xf0, 0x11, 0x00


	//----- nvinfo : EIATTR_KPARAM_INFO
	.align		4
.L_163:
        /*0078*/ 	.byte	0x04, 0x17
        /*007a*/ 	.short	(.L_165 - .L_164)
.L_164:
        /*007c*/ 	.word	0x00000000
        /*0080*/ 	.short	0x0001
        /*0082*/ 	.short	0x0008
        /*0084*/ 	.byte	0x00, 0xf5, 0x21, 0x00


	//----- nvinfo : EIATTR_KPARAM_INFO
	.align		4
.L_165:
        /*0088*/ 	.byte	0x04, 0x17
        /*008a*/ 	.short	(.L_167 - .L_166)
.L_166:
        /*008c*/ 	.word	0x00000000
        /*0090*/ 	.short	0x0000
        /*0092*/ 	.short	0x0000
        /*0094*/ 	.byte	0x00, 0xf5, 0x21, 0x00


	//----- nvinfo : EIATTR_SPARSE_MMA_MASK
	.align		4
.L_167:
        /*0098*/ 	.byte	0x03, 0x50
        /*009a*/ 	.short	0x0000


	//----- nvinfo : EIATTR_MAXREG_COUNT
	.align		4
        /*009c*/ 	.byte	0x03, 0x1b
        /*009e*/ 	.short	0x00ff


	//----- nvinfo : EIATTR_MERCURY_ISA_VERSION
	.align		4
        /*00a0*/ 	.byte	0x03, 0x5f
        /*00a2*/ 	.short	0x0101


	//----- nvinfo : EIATTR_VRC_CTA_INIT_COUNT
	.align		4
        /*00a4*/ 	.byte	0x02, 0x4a
	.zero		1
	.zero		1


	//----- nvinfo : EIATTR_EXIT_INSTR_OFFSETS
	.align		4
        /*00a8*/ 	.byte	0x04, 0x1c
        /*00aa*/ 	.short	(.L_169 - .L_168)


	//   ....[0]....
.L_168:
        /*00ac*/ 	.word	0x000000c0


	//   ....[1]....
        /*00b0*/ 	.word	0x00000170


	//   ....[2]....
        /*00b4*/ 	.word	0x00000510


	//   ....[3]....
        /*00b8*/ 	.word	0x000006e0


	//   ....[4]....
        /*00bc*/ 	.word	0x00000830


	//   ....[5]....
        /*00c0*/ 	.word	0x00000930


	//----- nvinfo : EIATTR_CBANK_PARAM_SIZE
	.align		4
.L_169:
        /*00c4*/ 	.byte	0x03, 0x19
        /*00c6*/ 	.short	0x002c


	//----- nvinfo : EIATTR_PARAM_CBANK
	.align		4
        /*00c8*/ 	.byte	0x04, 0x0a
        /*00ca*/ 	.short	(.L_171 - .L_170)
	.align		4
.L_170:
        /*00cc*/ 	.word	index@(.nv.constant0.pad_fixed_replicate)
        /*00d0*/ 	.short	0x0380
        /*00d2*/ 	.short	0x002c


	//----- nvinfo : EIATTR_SW_WAR
	.align		4
.L_171:
        /*00d4*/ 	.byte	0x04, 0x36
        /*00d6*/ 	.short	(.L_173 - .L_172)
.L_172:
        /*00d8*/ 	.word	0x00000008
.L_173:


//--------------------- .nv.info.pad_fixed_reflect --------------------------
	.section	.nv.info.pad_fixed_reflect,"",@"SHT_CUDA_INFO"
	.sectionflags	@""
	.align	4


	//----- nvinfo : EIATTR_CUDA_API_VERSION
	.align		4
        /*0000*/ 	.byte	0x04, 0x37
        /*0002*/ 	.short	(.L_175 - .L_174)
.L_174:
        /*0004*/ 	.word	0x00000082


	//----- nvinfo : EIATTR_KPARAM_INFO
	.align		4
.L_175:
        /*0008*/ 	.byte	0x04, 0x17
        /*000a*/ 	.short	(.L_177 - .L_176)
.L_176:
        /*000c*/ 	.word	0x00000000
        /*0010*/ 	.short	0x0008
        /*0012*/ 	.short	0x0028
        /*0014*/ 	.byte	0x00, 0xf0, 0x11, 0x00


	//----- nvinfo : EIATTR_KPARAM_INFO
	.align		4
.L_177:
        /*0018*/ 	.byte	0x04, 0x17
        /*001a*/ 	.short	(.L_179 - .L_178)
.L_178:
        /*001c*/ 	.word	0x00000000
        /*0020*/ 	.short	0x0007
        /*0022*/ 	.short	0x0024
        /*0024*/ 	.byte	0x00, 0xf0, 0x11, 0x00


	//----- nvinfo : EIATTR_KPARAM_INFO
	.align		4
.L_179:
        /*0028*/ 	.byte	0x04, 0x17
        /*002a*/ 	.short	(.L_181 - .L_180)
.L_180:
        /*002c*/ 	.word	0x00000000
        /*0030*/ 	.short	0x0006
        /*0032*/ 	.short	0x0020
        /*0034*/ 	.byte	0x00, 0xf0, 0x11, 0x00


	//----- nvinfo : EIATTR_KPARAM_INFO
	.align		4
.L_181:
        /*0038*/ 	.byte	0x04, 0x17
        /*003a*/ 	.short	(.L_183 - .L_182)
.L_182:
        /*003c*/ 	.word	0x00000000
        /*0040*/ 	.short	0x0005
        /*0042*/ 	.short	0x001c
        /*0044*/ 	.byte	0x00, 0xf0, 0x11, 0x00


	//----- nvinfo : EIATTR_KPARAM_INFO
	.align		4
.L_183:
        /*0048*/ 	.byte	0x04, 0x17
        /*004a*/ 	.short	(.L_185 - .L_184)
.L_184:
        /*004c*/ 	.word	0x00000000
        /*0050*/ 	.short	0x0004
        /*0052*/ 	.short	0x0018
        /*0054*/ 	.byte	0x00, 0xf0, 0x11, 0x00


	//----- nvinfo : EIATTR_KPARAM_INFO
	.align		4
.L_185:
        /*0058*/ 	.byte	0x04, 0x17
        /*005a*/ 	.short	(.L_187 - .L_186)
.L_186:
        /*005c*/ 	.word	0x00000000
        /*0060*/ 	.short	0x0003
        /*0062*/ 	.short	0x0014
        /*0064*/ 	.byte	0x00, 0xf0, 0x11, 0x00


	//----- nvinfo : EIATTR_KPARAM_INFO
	.align		4
.L_187:
        /*0068*/ 	.byte	0x04, 0x17
        /*006a*/ 	.short	(.L_189 - .L_188)
.L_188:
        /*006c*/ 	.word	0x00000000
        /*0070*/ 	.short	0x0002
        /*0072*/ 	.short	0x0010
        /*0074*/ 	.byte	0x00, 0xf0, 0x11, 0x00


	//----- nvinfo : EIATTR_KPARAM_INFO
	.align		4
.L_189:
        /*0078*/ 	.byte	0x04, 0x17
        /*007a*/ 	.short	(.L_191 - .L_190)
.L_190:
        /*007c*/ 	.word	0x00000000
        /*0080*/ 	.short	0x0001
        /*0082*/ 	.short	0x0008
        /*0084*/ 	.byte	0x00, 0xf5, 0x21, 0x00


	//----- nvinfo : EIATTR_KPARAM_INFO
	.align		4
.L_191:
        /*0088*/ 	.byte	0x04, 0x17
        /*008a*/ 	.short	(.L_193 - .L_192)
.L_192:
        /*008c*/ 	.word	0x00000000
        /*0090*/ 	.short	0x0000
        /*0092*/ 	.short	0x0000
        /*0094*/ 	.byte	0x00, 0xf5, 0x21, 0x00


	//----- nvinfo : EIATTR_SPARSE_MMA_MASK
	.align		4
.L_193:
        /*0098*/ 	.byte	0x03, 0x50
        /*009a*/ 	.short	0x0000


	//----- nvinfo : EIATTR_MAXREG_COUNT
	.align		4
        /*009c*/ 	.byte	0x03, 0x1b
        /*009e*/ 	.short	0x00ff


	//----- nvinfo : EIATTR_MERCURY_ISA_VERSION
	.align		4
        /*00a0*/ 	.byte	0x03, 0x5f
        /*00a2*/ 	.short	0x0101


	//----- nvinfo : EIATTR_VRC_CTA_INIT_COUNT
	.align		4
        /*00a4*/ 	.byte	0x02, 0x4a
	.zero		1
	.zero		1


	//----- nvinfo : EIATTR_EXIT_INSTR_OFFSETS
	.align		4
        /*00a8*/ 	.byte	0x04, 0x1c
        /*00aa*/ 	.short	(.L_195 - .L_194)


	//   ....[0]....
.L_194:
        /*00ac*/ 	.word	0x000000c0


	//   ....[1]....
        /*00b0*/ 	.word	0x000007a0


	//   ....[2]....
        /*00b4*/ 	.word	0x00000b30


	//   ....[3]....
        /*00b8*/ 	.word	0x00000d00


	//   ....[4]....
        /*00bc*/ 	.word	0x00000e50


	//   ....[5]....
        /*00c0*/ 	.word	0x00000f50


	//----- nvinfo : EIATTR_CRS_STACK_SIZE
	.align		4
.L_195:
        /*00c4*/ 	.byte	0x04, 0x1e
        /*00c6*/ 	.short	(.L_197 - .L_196)
.L_196:
        /*00c8*/ 	.word	0x00000000


	//----- nvinfo : EIATTR_CBANK_PARAM_SIZE
	.align		4
.L_197:
        /*00cc*/ 	.byte	0x03, 0x19
        /*00ce*/ 	.short	0x002c


	//----- nvinfo : EIATTR_PARAM_CBANK
	.align		4
        /*00d0*/ 	.byte	0x04, 0x0a
        /*00d2*/ 	.short	(.L_199 - .L_198)
	.align		4
.L_198:
        /*00d4*/ 	.word	index@(.nv.constant0.pad_fixed_reflect)
        /*00d8*/ 	.short	0x0380
        /*00da*/ 	.short	0x002c


	//----- nvinfo : EIATTR_SW_WAR
	.align		4
.L_199:
        /*00dc*/ 	.byte	0x04, 0x36
        /*00de*/ 	.short	(.L_201 - .L_200)
.L_200:
        /*00e0*/ 	.word	0x00000008
.L_201:


//--------------------- .nv.info.pad_fixed_constant --------------------------
	.section	.nv.info.pad_fixed_constant,"",@"SHT_CUDA_INFO"
	.sectionflags	@""
	.align	4


	//----- nvinfo : EIATTR_CUDA_API_VERSION
	.align		4
        /*0000*/ 	.byte	0x04, 0x37
        /*0002*/ 	.short	(.L_203 - .L_202)
.L_202:
        /*0004*/ 	.word	0x00000082


	//----- nvinfo : EIATTR_KPARAM_INFO
	.align		4
.L_203:
        /*0008*/ 	.byte	0x04, 0x17
        /*000a*/ 	.short	(.L_205 - .L_204)
.L_204:
        /*000c*/ 	.word	0x00000000
        /*0010*/ 	.short	0x0009
        /*0012*/ 	.short	0x002c
        /*0014*/ 	.byte	0x00, 0xf0, 0x05, 0x00


	//----- nvinfo : EIATTR_KPARAM_INFO
	.align		4
.L_205:
        /*0018*/ 	.byte	0x04, 0x17
        /*001a*/ 	.short	(.L_207 - .L_206)
.L_206:
        /*001c*/ 	.word	0x00000000
        /*0020*/ 	.short	0x0008
        /*0022*/ 	.short	0x0028
        /*0024*/ 	.byte	0x00, 0xf0, 0x11, 0x00


	//----- nvinfo : EIATTR_KPARAM_INFO
	.align		4
.L_207:
        /*0028*/ 	.byte	0x04, 0x17
        /*002a*/ 	.short	(.L_209 - .L_208)
.L_208:
        /*002c*/ 	.word	0x00000000
        /*0030*/ 	.short	0x0007
        /*0032*/ 	.short	0x0024
        /*0034*/ 	.byte	0x00, 0xf0, 0x11, 0x00


	//----- nvinfo : EIATTR_KPARAM_INFO
	.align		4
.L_209:
        /*0038*/ 	.byte	0x04, 0x17
        /*003a*/ 	.short	(.L_211 - .L_210)
.L_210:
        /*003c*/ 	.word	0x00000000
        /*0040*/ 	.short	0x0006
        /*0042*/ 	.short	0x0020
        /*0044*/ 	.byte	0x00, 0xf0, 0x11, 0x00


	//----- nvinfo : EIATTR_KPARAM_INFO
	.align		4
.L_211:
        /*0048*/ 	.byte	0x04, 0x17
        /*004a*/ 	.short	(.L_213 - .L_212)
.L_212:
        /*004c*/ 	.word	0x00000000
        /*0050*/ 	.short	0x0005
        /*0052*/ 	.short	0x001c
        /*0054*/ 	.byte	0x00, 0xf0, 0x11, 0x00


	//----- nvinfo : EIATTR_KPARAM_INFO
	.align		4
.L_213:
        /*0058*/ 	.byte	0x04, 0x17
        /*005a*/ 	.short	(.L_215 - .L_214)
.L_214:
        /*005c*/ 	.word	0x00000000
        /*0060*/ 	.short	0x0004
        /*0062*/ 	.short	0x0018
        /*0064*/ 	.byte	0x00, 0xf0, 0x11, 0x00


	//----- nvinfo : EIATTR_KPARAM_INFO
	.align		4
.L_215:
        /*0068*/ 	.byte	0x04, 0x17
        /*006a*/ 	.short	(.L_217 - .L_216)
.L_216:
        /*006c*/ 	.word	0x00000000
        /*0070*/ 	.short	0x0003
        /*0072*/ 	.short	0x0014
        /*0074*/ 	.byte	0x00, 0xf0, 0x11, 0x00


	//----- nvinfo : EIATTR_KPARAM_INFO
	.align		4
.L_217:
        /*0078*/ 	.byte	0x04, 0x17
        /*007a*/ 	.short	(.L_219 - .L_218)
.L_218:
        /*007c*/ 	.word	0x00000000
        /*0080*/ 	.short	0x0002
        /*0082*/ 	.short	0x0010
        /*0084*/ 	.byte	0x00, 0xf0, 0x11, 0x00


	//----- nvinfo : EIATTR_KPARAM_INFO
	.align		4
.L_219:
        /*0088*/ 	.byte	0x04, 0x17
        /*008a*/ 	.short	(.L_221 - .L_220)
.L_220:
        /*008c*/ 	.word	0x00000000
        /*0090*/ 	.short	0x0001
        /*0092*/ 	.short	0x0008
        /*0094*/ 	.byte	0x00, 0xf5, 0x21, 0x00


	//----- nvinfo : EIATTR_KPARAM_INFO
	.align		4
.L_221:
        /*0098*/ 	.byte	0x04, 0x17
        /*009a*/ 	.short	(.L_223 - .L_222)
.L_222:
        /*009c*/ 	.word	0x00000000
        /*00a0*/ 	.short	0x0000
        /*00a2*/ 	.short	0x0000
        /*00a4*/ 	.byte	0x00, 0xf5, 0x21, 0x00


	//----- nvinfo : EIATTR_SPARSE_MMA_MASK
	.align		4
.L_223:
        /*00a8*/ 	.byte	0x03, 0x50
        /*00aa*/ 	.short	0x0000


	//----- nvinfo : EIATTR_MAXREG_COUNT
	.align		4
        /*00ac*/ 	.byte	0x03, 0x1b
        /*00ae*/ 	.short	0x00ff


	//----- nvinfo : EIATTR_MERCURY_ISA_VERSION
	.align		4
        /*00b0*/ 	.byte	0x03, 0x5f
        /*00b2*/ 	.short	0x0101


	//----- nvinfo : EIATTR_VRC_CTA_INIT_COUNT
	.align		4
        /*00b4*/ 	.byte	0x02, 0x4a
	.zero		1
	.zero		1


	//----- nvinfo : EIATTR_EXIT_INSTR_OFFSETS
	.align		4
        /*00b8*/ 	.byte	0x04, 0x1c
        /*00ba*/ 	.short	(.L_225 - .L_224)


	//   ....[0]....
.L_224:
        /*00bc*/ 	.word	0x000000c0


	//   ....[1]....
        /*00c0*/ 	.word	0x000001b0


	//   ....[2]....
        /*00c4*/ 	.word	0x00000350


	//   ....[3]....
        /*00c8*/ 	.word	0x00000440


	//   ....[4]....
        /*00cc*/ 	.word	0x00000500


	//   ....[5]....
        /*00d0*/ 	.word	0x00000560


	//   ....[6]....
        /*00d4*/ 	.word	0x00000580


	//   ....[7]....
        /*00d8*/ 	.word	0x00000910


	//   ....[8]....
        /*00dc*/ 	.word	0x00000af0


	//   ....[9]....
        /*00e0*/ 	.word	0x00000c40


	//   ....[10]....
        /*00e4*/ 	.word	0x00000d10


	//----- nvinfo : EIATTR_CRS_STACK_SIZE
	.align		4
.L_225:
        /*00e8*/ 	.byte	0x04, 0x1e
        /*00ea*/ 	.short	(.L_227 - .L_226)
.L_226:
        /*00ec*/ 	.word	0x00000000


	//----- nvinfo : EIATTR_CBANK_PARAM_SIZE
	.align		4
.L_227:
        /*00f0*/ 	.byte	0x03, 0x19
        /*00f2*/ 	.short	0x002d


	//----- nvinfo : EIATTR_PARAM_CBANK
	.align		4
        /*00f4*/ 	.byte	0x04, 0x0a
        /*00f6*/ 	.short	(.L_229 - .L_228)
	.align		4
.L_228:
        /*00f8*/ 	.word	index@(.nv.constant0.pad_fixed_constant)
        /*00fc*/ 	.short	0x0380
        /*00fe*/ 	.short	0x002d


	//----- nvinfo : EIATTR_SW_WAR
	.align		4
.L_229:
        /*0100*/ 	.byte	0x04, 0x36
        /*0102*/ 	.short	(.L_231 - .L_230)
.L_230:
        /*0104*/ 	.word	0x00000008
.L_231:


//--------------------- .nv.info.pad_to_multiple_reflect --------------------------
	.section	.nv.info.pad_to_multiple_reflect,"",@"SHT_CUDA_INFO"
	.sectionflags	@""
	.align	4


	//----- nvinfo : EIATTR_CUDA_API_VERSION
	.align		4
        /*0000*/ 	.byte	0x04, 0x37
        /*0002*/ 	.short	(.L_233 - .L_232)
.L_232:
        /*0004*/ 	.word	0x00000082


	//----- nvinfo : EIATTR_KPARAM_INFO
	.align		4
.L_233:
        /*0008*/ 	.byte	0x04, 0x17
        /*000a*/ 	.short	(.L_235 - .L_234)
.L_234:
        /*000c*/ 	.word	0x00000000
        /*0010*/ 	.short	0x0006
        /*0012*/ 	.short	0x0020
        /*0014*/ 	.byte	0x00, 0xf0, 0x11, 0x00


	//----- nvinfo : EIATTR_KPARAM_INFO
	.align		4
.L_235:
        /*0018*/ 	.byte	0x04, 0x17
        /*001a*/ 	.short	(.L_237 - .L_236)
.L_236:
        /*001c*/ 	.word	0x00000000
        /*0020*/ 	.short	0x0005
        /*0022*/ 	.short	0x001c
        /*0024*/ 	.byte	0x00, 0xf0, 0x11, 0x00


	//----- nvinfo : EIATTR_KPARAM_INFO
	.align		4
.L_237:
        /*0028*/ 	.byte	0x04, 0x17
        /*002a*/ 	.short	(.L_239 - .L_238)
.L_238:
        /*002c*/ 	.word	0x00000000
        /*0030*/ 	.short	0x0004
        /*0032*/ 	.short	0x0018
        /*0034*/ 	.byte	0x00, 0xf0, 0x11, 0x00


	//----- nvinfo : EIATTR_KPARAM_INFO
	.align		4
.L_239:
        /*0038*/ 	.byte	0x04, 0x17
        /*003a*/ 	.short	(.L_241 - .L_240)
.L_240:
        /*003c*/ 	.word	0x00000000
        /*0040*/ 	.short	0x0003
        /*0042*/ 	.short	0x0014
        /*0044*/ 	.byte	0x00, 0xf0, 0x11, 0x00


	//----- nvinfo : EIATTR_KPARAM_INFO
	.align		4
.L_241:
        /*0048*/ 	.byte	0x04, 0x17
        /*004a*/ 	.short	(.L_243 - .L_242)
.L_242:
        /*004c*/ 	.word	0x00000000
        /*0050*/ 	.short	0x0002
        /*0052*/ 	.short	0x0010
        /*0054*/ 	.byte	0x00, 0xf0, 0x11, 0x00


	//----- nvinfo : EIATTR_KPARAM_INFO
	.align		4
.L_243:
        /*0058*/ 	.byte	0x04, 0x17
        /*005a*/ 	.short	(.L_245 - .L_244)
.L_244:
        /*005c*/ 	.word	0x00000000
        /*0060*/ 	.short	0x0001
        /*0062*/ 	.short	0x0008
        /*0064*/ 	.byte	0x00, 0xf5, 0x21, 0x00


	//----- nvinfo : EIATTR_KPARAM_INFO
	.align		4
.L_245:
        /*0068*/ 	.byte	0x04, 0x17
        /*006a*/ 	.short	(.L_247 - .L_246)
.L_246:
        /*006c*/ 	.word	0x00000000
        /*0070*/ 	.short	0x0000
        /*0072*/ 	.short	0x0000
        /*0074*/ 	.byte	0x00, 0xf5, 0x21, 0x00


	//----- nvinfo : EIATTR_SPARSE_MMA_MASK
	.align		4
.L_247:
        /*0078*/ 	.byte	0x03, 0x50
        /*007a*/ 	.short	0x0000


	//----- nvinfo : EIATTR_MAXREG_COUNT
	.align		4
        /*007c*/ 	.byte	0x03, 0x1b
        /*007e*/ 	.short	0x00ff


	//----- nvinfo : EIATTR_MERCURY_ISA_VERSION
	.align		4
        /*0080*/ 	.byte	0x03, 0x5f
        /*0082*/ 	.short	0x0101


	//----- nvinfo : EIATTR_VRC_CTA_INIT_COUNT
	.align		4
        /*0084*/ 	.byte	0x02, 0x4a
	.zero		1
	.zero		1


	//----- nvinfo : EIATTR_EXIT_INSTR_OFFSETS
	.align		4
        /*0088*/ 	.byte	0x04, 0x1c
        /*008a*/ 	.short	(.L_249 - .L_248)


	//   ....[0]....
.L_248:
        /*008c*/ 	.word	0x000000c0


	//   ....[1]....
        /*0090*/ 	.word	0x000004b0


	//   ....[2]....
        /*0094*/ 	.word	0x00000860


	//   ....[3]....
        /*0098*/ 	.word	0x00000a30


	//   ....[4]....
        /*009c*/ 	.word	0x00000b80


	//   ....[5]....
        /*00a0*/ 	.word	0x00000c80


	//----- nvinfo : EIATTR_CRS_STACK_SIZE
	.align		4
.L_249:
        /*00a4*/ 	.byte	0x04, 0x1e
        /*00a6*/ 	.short	(.L_251 - .L_250)
.L_250:
        /*00a8*/ 	.word	0x00000000


	//----- nvinfo : EIATTR_CBANK_PARAM_SIZE
	.align		4
.L_251:
        /*00ac*/ 	.byte	0x03, 0x19
        /*00ae*/ 	.short	0x0024


	//----- nvinfo : EIATTR_PARAM_CBANK
	.align		4
        /*00b0*/ 	.byte	0x04, 0x0a
        /*00b2*/ 	.short	(.L_253 - .L_252)
	.align		4
.L_252:
        /*00b4*/ 	.word	index@(.nv.constant0.pad_to_multiple_reflect)
        /*00b8*/ 	.short	0x0380
        /*00ba*/ 	.short	0x0024


	//----- nvinfo : EIATTR_SW_WAR
	.align		4
.L_253:
        /*00bc*/ 	.byte	0x04, 0x36
        /*00be*/ 	.short	(.L_255 - .L_254)
.L_254:
        /*00c0*/ 	.word	0x00000008
.L_255:


//--------------------- .nv.info.pad_to_multiple_constant --------------------------
	.section	.nv.info.pad_to_multiple_constant,"",@"SHT_CUDA_INFO"
	.sectionflags	@""
	.align	4


	//----- nvinfo : EIATTR_CUDA_API_VERSION
	.align		4
        /*0000*/ 	.byte	0x04, 0x37
        /*0002*/ 	.short	(.L_257 - .L_256)
.L_256:
        /*0004*/ 	.word	0x00000082


	//----- nvinfo : EIATTR_KPARAM_INFO
	.align		4
.L_257:
        /*0008*/ 	.byte	0x04, 0x17
        /*000a*/ 	.short	(.L_259 - .L_258)
.L_258:
        /*000c*/ 	.word	0x00000000
        /*0010*/ 	.short	0x0007
        /*0012*/ 	.short	0x0024
        /*0014*/ 	.byte	0x00, 0xf0, 0x05, 0x00


	//----- nvinfo : EIATTR_KPARAM_INFO
	.align		4
.L_259:
        /*0018*/ 	.byte	0x04, 0x17
        /*001a*/ 	.short	(.L_261 - .L_260)
.L_260:
        /*001c*/ 	.word	0x00000000
        /*0020*/ 	.short	0x0006
        /*0022*/ 	.short	0x0020
        /*0024*/ 	.byte	0x00, 0xf0, 0x11, 0x00


	//----- nvinfo : EIATTR_KPARAM_INFO
	.align		4
.L_261:
        /*0028*/ 	.byte	0x04, 0x17
        /*002a*/ 	.short	(.L_263 - .L_262)
.L_262:
        /*002c*/ 	.word	0x00000000
        /*0030*/ 	.short	0x0005
        /*0032*/ 	.short	0x001c
        /*0034*/ 	.byte	0x00, 0xf0, 0x11, 0x00


	//----- nvinfo : EIATTR_KPARAM_INFO
	.align		4
.L_263:
        /*0038*/ 	.byte	0x04, 0x17
        /*003a*/ 	.short	(.L_265 - .L_264)
.L_264:
        /*003c*/ 	.word	0x00000000
        /*0040*/ 	.short	0x0004
        /*0042*/ 	.short	0x0018
        /*0044*/ 	.byte	0x00, 0xf0, 0x11, 0x00


	//----- nvinfo : EIATTR_KPARAM_INFO
	.align		4
.L_265:
        /*0048*/ 	.byte	0x04, 0x17
        /*004a*/ 	.short	(.L_267 - .L_266)
.L_266:
        /*004c*/ 	.word	0x00000000
        /*0050*/ 	.short	0x0003
        /*0052*/ 	.short	0x0014
        /*0054*/ 	.byte	0x00, 0xf0, 0x11, 0x00


	//----- nvinfo : EIATTR_KPARAM_INFO
	.align		4
.L_267:
        /*0058*/ 	.byte	0x04, 0x17
        /*005a*/ 	.short	(.L_269 - .L_268)
.L_268:
        /*005c*/ 	.word	0x00000000
        /*0060*/ 	.short	0x0002
        /*0062*/ 	.short	0x0010
        /*0064*/ 	.byte	0x00, 0xf0, 0x11, 0x00


	//----- nvinfo : EIATTR_KPARAM_INFO
	.align		4
.L_269:
        /*0068*/ 	.byte	0x04, 0x17
        /*006a*/ 	.short	(.L_271 - .L_270)
.L_270:
        /*006c*/ 	.word	0x00000000
        /*0070*/ 	.short	0x0001
        /*0072*/ 	.short	0x0008
        /*0074*/ 	.byte	0x00, 0xf5, 0x21, 0x00


	//----- nvinfo : EIATTR_KPARAM_INFO
	.align		4
.L_271:
        /*0078*/ 	.byte	0x04, 0x17
        /*007a*/ 	.short	(.L_273 - .L_272)
.L_272:
        /*007c*/ 	.word	0x00000000
        /*0080*/ 	.short	0x0000
        /*0082*/ 	.short	0x0000
        /*0084*/ 	.byte	0x00, 0xf5, 0x21, 0x00


	//----- nvinfo : EIATTR_SPARSE_MMA_MASK
	.align		4
.L_273:
        /*0088*/ 	.byte	0x03, 0x50
        /*008a*/ 	.short	0x0000


	//----- nvinfo : EIATTR_MAXREG_COUNT
	.align		4
        /*008c*/ 	.byte	0x03, 0x1b
        /*008e*/ 	.short	0x00ff


	//----- nvinfo : EIATTR_MERCURY_ISA_VERSION
	.align		4
        /*0090*/ 	.byte	0x03, 0x5f
        /*0092*/ 	.short	0x0101


	//----- nvinfo : EIATTR_VRC_CTA_INIT_COUNT
	.align		4
        /*0094*/ 	.byte	0x02, 0x4a
	.zero		1
	.zero		1


	//----- nvinfo : EIATTR_EXIT_INSTR_OFFSETS
	.align		4
        /*0098*/ 	.byte	0x04, 0x1c
        /*009a*/ 	.short	(.L_275 - .L_274)


	//   ....[0]....
.L_274:
        /*009c*/ 	.word	0x000000c0


	//   ....[1]....
        /*00a0*/ 	.word	0x00000160


	//   ....[2]....
        /*00a4*/ 	.word	0x00000300


	//   ....[3]....
        /*00a8*/ 	.word	0x000003f0


	//   ....[4]....
        /*00ac*/ 	.word	0x000004b0


	//   ....[5]....
        /*00b0*/ 	.word	0x00000510


	//   ....[6]....
        /*00b4*/ 	.word	0x00000530


	//   ....[7]....
        /*00b8*/ 	.word	0x000008c0


	//   ....[8]....
        /*00bc*/ 	.word	0x00000aa0


	//   ....[9]....
        /*00c0*/ 	.word	0x00000bf0


	//   ....[10]....
        /*00c4*/ 	.word	0x00000cc0


	//----- nvinfo : EIATTR_CRS_STACK_SIZE
	.align		4
.L_275:
        /*00c8*/ 	.byte	0x04, 0x1e
        /*00ca*/ 	.short	(.L_277 - .L_276)
.L_276:
        /*00cc*/ 	.word	0x00000000


	//----- nvinfo : EIATTR_CBANK_PARAM_SIZE
	.align		4
.L_277:
        /*00d0*/ 	.byte	0x03, 0x19
        /*00d2*/ 	.short	0x0025


	//----- nvinfo : EIATTR_PARAM_CBANK
	.align		4
        /*00d4*/ 	.byte	0x04, 0x0a
        /*00d6*/ 	.short	(.L_279 - .L_278)
	.align		4
.L_278:
        /*00d8*/ 	.word	index@(.nv.constant0.pad_to_multiple_constant)
        /*00dc*/ 	.short	0x0380
        /*00de*/ 	.short	0x0025


	//----- nvinfo : EIATTR_SW_WAR
	.align		4
.L_279:
        /*00e0*/ 	.byte	0x04, 0x36
        /*00e2*/ 	.short	(.L_281 - .L_280)
.L_280:
        /*00e4*/ 	.word	0x00000008
.L_281:


//--------------------- .nv.callgraph             --------------------------
	.section	.nv.callgraph,"",@"SHT_CUDA_CALLGRAPH"
	.align	4
	.sectionentsize	8
	.align		4
        /*0000*/ 	.word	0x00000000
	.align		4
        /*0004*/ 	.word	0xffffffff
	.align		4
        /*0008*/ 	.word	0x00000000
	.align		4
        /*000c*/ 	.word	0xfffffffe
	.align		4
        /*0010*/ 	.word	0x00000000
	.align		4
        /*0014*/ 	.word	0xfffffffd
	.align		4
        /*0018*/ 	.word	0x00000000
	.align		4
        /*001c*/ 	.word	0xfffffffc


//--------------------- .text.crop_center         --------------------------
	.section	.text.crop_center,"ax",@progbits
	.align	128
        .global         crop_center
        .type           crop_center,@function
        .size           crop_center,(.L_x_79 - crop_center)
        .other          crop_center,@"STO_CUDA_ENTRY STV_DEFAULT"
crop_center:
.text.crop_center:
[----:B------:R-:W-:Y:S01]  /*0000*/  LDC R1, c[0x0][0x37c] ;  /* 0x0000df00ff017b82 */ /* 0x000fe20000000800 */
[----:B------:R-:W0:Y:S07]  /*0010*/  S2R R2, SR_TID.Y ;  /* 0x0000000000027919 */ /* 0x000e2e0000002200 */
[----:B------:R-:W1:Y:S01]  /*0020*/  LDC R0, c[0x0][0x360] ;  /* 0x0000d800ff007b82 */ /* 0x000e620000000800 */
[----:B------:R-:W2:Y:S01]  /*0030*/  LDCU.64 UR8, c[0x0][0x398] ;  /* 0x00007300ff0877ac */ /* 0x000ea20008000a00 */
[----:B------:R-:W1:Y:S06]  /*0040*/  S2R R5, SR_TID.X ;  /* 0x0000000000057919 */ /* 0x000e6c0000002100 */
[----:B------:R-:W0:Y:S08]  /*0050*/  S2UR UR5, SR_CTAID.Y ;  /* 0x00000000000579c3 */ /* 0x000e300000002600 */
[----:B------:R-:W0:Y:S08]  /*0060*/  LDC R3, c[0x0][0x364] ;  /* 0x0000d900ff037b82 */ /* 0x000e300000000800 */
[----:B------:R-:W1:Y:S01]  /*0070*/  S2UR UR4, SR_CTAID.X ;  /* 0x00000000000479c3 */ /* 0x000e620000002500 */
[----:B0-----:R-:W-:-:S05]  /*0080*/  IMAD R3, R3, UR5, R2 ;  /* 0x0000000503037c24 */ /* 0x001fca000f8e0202 */
[----:B--2---:R-:W-:Y:S01]  /*0090*/  ISETP.GE.AND P0, PT, R3, UR8, PT ;  /* 0x0000000803007c0c */ /* 0x004fe2000bf06270 */
[----:B-1----:R-:W-:-:S05]  /*00a0*/  IMAD R0, R0, UR4, R5 ;  /* 0x0000000400007c24 */ /* 0x002fca000f8e0205 */
[----:B------:R-:W-:-:S13]  /*00b0*/  ISETP.GE.OR P0, PT, R0, UR9, P0 ;  /* 0x0000000900007c0c */ /* 0x000fda0008706670 */
[----:B------:R-:W-:Y:S05]  /*00c0*/  @P0 EXIT ;  /* 0x000000000000094d */ /* 0x000fea0003800000 */
[----:B------:R-:W0:Y:S01]  /*00d0*/  LDCU UR10, c[0x0][0x394] ;  /* 0x00007280ff0a77ac */ /* 0x000e220008000800 */
[----:B------:R-:W1:Y:S01]  /*00e0*/  LDC R9, c[0x0][0x3a0] ;  /* 0x0000e800ff097b82 */ /* 0x000e620000000800 */
[----:B------:R-:W2:Y:S01]  /*00f0*/  LDCU UR11, c[0x0][0x390] ;  /* 0x00007200ff0b77ac */ /* 0x000ea20008000800 */
[----:B0-----:R-:W-:Y:S02]  /*0100*/  UISETP.GT.AND UP0, UPT, UR9, UR10, UPT ;  /* 0x0000000a0900728c */ /* 0x001fe4000bf04270 */
[----:B--2---:R-:W-:-:S09]  /*0110*/  UISETP.GT.AND UP1, UPT, UR8, UR11, UPT ;  /* 0x0000000b0800728c */ /* 0x004fd2000bf24270 */
[----:B------:R-:W-:Y:S02]  /*0120*/  @UP0 UIADD3 UR4, UPT, UPT, UR9, -UR10, URZ ;  /* 0x8000000a09040290 */ /* 0x000fe4000fffe0ff */
[----:B------:R-:W-:Y:S02]  /*0130*/  @!UP0 UIADD3 UR5, UPT, UPT, -UR9, 0x1, UR10 ;  /* 0x0000000109058890 */ /* 0x000fe4000fffe10a */
[----:B------:R-:W-:Y:S02]  /*0140*/  @UP1 UIADD3 UR6, UPT, UPT, UR8, -UR11, URZ ;  /* 0x8000000b08061290 */ /* 0x000fe4000fffe0ff */
[----:B------:R-:W-:Y:S02]  /*0150*/  @UP0 ULEA.HI UR4, UR4, UR4, URZ, 0x1 ;  /* 0x0000000404040291 */ /* 0x000fe4000f8f08ff */
[----:B------:R-:W-:Y:S02]  /*0160*/  @UP1 ULEA.HI UR6, UR6, UR6, URZ, 0x1 ;  /* 0x0000000606061291 */ /* 0x000fe4000f8f08ff */
[----:B------:R-:W-:-:S02]  /*0170*/  @!UP1 UIADD3 UR7, UPT, UPT, -UR8, 0x1, UR11 ;  /* 0x0000000108079890 */ /* 0x000fc4000fffe10b */
[----:B------:R-:W-:Y:S02]  /*0180*/  @UP0 USHF.R.S32.HI UR4, URZ, 0x1, UR4 ;  /* 0x00000001ff040899 */ /* 0x000fe40008011404 */
[----:B------:R-:W-:Y:S02]  /*0190*/  @UP1 USHF.R.S32.HI UR6, URZ, 0x1, UR6 ;  /* 0x00000001ff061899 */ /* 0x000fe40008011406 */
[----:B------:R-:W-:Y:S02]  /*01a0*/  @!UP0 ULEA.HI UR5, UR5, UR5, URZ, 0x1 ;  /* 0x0000000505058291 */ /* 0x000fe4000f8f08ff */
[----:B------:R-:W-:Y:S02]  /*01b0*/  @!UP1 ULEA.HI UR7, UR7, UR7, URZ, 0x1 ;  /* 0x0000000707079291 */ /* 0x000fe4000f8f08ff */
[----:B------:R-:W-:Y:S02]  /*01c0*/  @UP0 UIADD3 UR4, UPT, UPT, -UR4, URZ, URZ ;  /* 0x000000ff04040290 */ /* 0x000fe4000fffe1ff */
[----:B------:R-:W-:-:S02]  /*01d0*/  @UP1 UIADD3 UR6, UPT, UPT, -UR6, URZ, URZ ;  /* 0x000000ff06061290 */ /* 0x000fc4000fffe1ff */
[----:B------:R-:W-:Y:S02]  /*01e0*/  @!UP0 USHF.R.S32.HI UR4, URZ, 0x1, UR5 ;  /* 0x00000001ff048899 */ /* 0x000fe40008011405 */
[----:B------:R-:W-:-:S04]  /*01f0*/  @!UP1 USHF.R.S32.HI UR6, URZ, 0x1, UR7 ;  /* 0x00000001ff069899 */ /* 0x000fc80008011407 */
[----:B------:R-:W-:Y:S02]  /*0200*/  VIADD R6, R0, UR4 ;  /* 0x0000000400067c36 */ /* 0x000fe40008000000 */
[C---:B------:R-:W-:Y:S02]  /*0210*/  VIADD R5, R3.reuse, UR6 ;  /* 0x0000000603057c36 */ /* 0x040fe40008000000 */
[----:B------:R-:W-:Y:S01]  /*0220*/  IMAD R0, R3, UR9, R0 ;  /* 0x0000000903007c24 */ /* 0x000fe2000f8e0200 */
[C---:B------:R-:W-:Y:S02]  /*0230*/  ISETP.GE.AND P0, PT, R6.reuse, UR10, PT ;  /* 0x0000000a06007c0c */ /* 0x040fe4000bf06270 */
[C---:B------:R-:W-:Y:S01]  /*0240*/  ISETP.GE.AND P1, PT, R5.reuse, UR11, PT ;  /* 0x0000000b05007c0c */ /* 0x040fe2000bf26270 */
[----:B------:R-:W0:Y:S01]  /*0250*/  LDCU.64 UR6, c[0x0][0x358] ;  /* 0x00006b00ff0677ac */ /* 0x000e220008000a00 */
[----:B------:R-:W-:Y:S01]  /*0260*/  ISETP.LT.OR P0, PT, R6, RZ, P0 ;  /* 0x000000ff0600720c */ /* 0x000fe20000701670 */
[----:B-1----:R-:W-:Y:S01]  /*0270*/  IMAD R0, R0, R9, RZ ;  /* 0x0000000900007224 */ /* 0x002fe200078e02ff */
[----:B------:R-:W-:-:S04]  /*0280*/  ISETP.LT.OR P1, PT, R5, RZ, P1 ;  /* 0x000000ff0500720c */ /* 0x000fc80000f21670 */
[----:B------:R-:W-:-:S13]  /*0290*/  PLOP3.LUT P0, PT, P0, P1, PT, 0xf8, 0x8f ;  /* 0x00000000008f781c */ /* 0x000fda0000703f70 */
[----:B0-----:R-:W-:Y:S05]  /*02a0*/  @!P0 BRA `(.L_x_0) ;  /* 0x0000000000f08947 */ /* 0x001fea0003800000 */
[----:B------:R-:W-:-:S13]  /*02b0*/  ISETP.GE.AND P0, PT, R9, 0x1, PT ;  /* 0x000000010900780c */ /* 0x000fda0003f06270 */
[----:B------:R-:W-:Y:S05]  /*02c0*/  @!P0 EXIT ;  /* 0x000000000000894d */ /* 0x000fea0003800000 */
[C---:B------:R-:W-:Y:S01]  /*02d0*/  ISETP.GE.U32.AND P0, PT, R9.reuse, 0x8, PT ;  /* 0x000000080900780c */ /* 0x040fe20003f06070 */
[----:B------:R-:W-:Y:S01]  /*02e0*/  IMAD.MOV.U32 R5, RZ, RZ, RZ ;  /* 0x000000ffff057224 */ /* 0x000fe200078e00ff */
[----:B------:R-:W-:-:S04]  /*02f0*/  LOP3.LUT R8, R9, 0x7, RZ, 0xc0, !PT ;  /* 0x0000000709087812 */ /* 0x000fc800078ec0ff */
[----:B------:R-:W-:-:S07]  /*0300*/  ISETP.NE.AND P1, PT, R8, RZ, PT ;  /* 0x000000ff0800720c */ /* 0x000fce0003f25270 */
[----:B------:R-:W-:Y:S06]  /*0310*/  @!P0 BRA `(.L_x_1) ;  /* 0x00000000004c8947 */ /* 0x000fec0003800000 */
[----:B------:R-:W0:Y:S01]  /*0320*/  LDC.64 R10, c[0x0][0x388] ;  /* 0x0000e200ff0a7b82 */ /* 0x000e220000000a00 */
[----:B------:R-:W-:Y:S01]  /*0330*/  LOP3.LUT R5, R9, 0x7ffffff8, RZ, 0xc0, !PT ;  /* 0x7ffffff809057812 */ /* 0x000fe200078ec0ff */
[----:B------:R-:W-:-:S04]  /*0340*/  IMAD.MOV.U32 R7, RZ, RZ, R0 ;  /* 0x000000ffff077224 */ /* 0x000fc800078e0000 */
[----:B------:R-:W-:-:S07]  /*0350*/  IMAD.MOV R4, RZ, RZ, -R5 ;  /* 0x000000ffff047224 */ /* 0x000fce00078e0a05 */
.L_x_2:
[----:B------:R-:W-:Y:S01]  /*0360*/  SHF.R.S32.HI R6, RZ, 0x1f, R7 ;  /* 0x0000001fff067819 */ /* 0x000fe20000011407 */
[----:B------:R-:W-:Y:S01]  /*0370*/  VIADD R4, R4, 0x8 ;  /* 0x0000000804047836 */ /* 0x000fe20000000000 */
[C---:B01----:R-:W-:Y:S01]  /*0380*/  IADD3 R2, P0, P2, R7.reuse, 0x3, R10 ;  /* 0x0000000307027810 */ /* 0x043fe20007a1e00a */
[----:B------:R-:W-:-:S03]  /*0390*/  VIADD R7, R7, 0x8 ;  /* 0x0000000807077836 */ /* 0x000fc60000000000 */
[----:B------:R-:W-:Y:S02]  /*03a0*/  IADD3.X R3, PT, PT, R6, R11, RZ, P0, P2 ;  /* 0x0000000b06037210 */ /* 0x000fe400007e44ff */
[----:B------:R-:W-:-:S03]  /*03b0*/  ISETP.NE.AND P0, PT, R4, RZ, PT ;  /* 0x000000ff0400720c */ /* 0x000fc60003f05270 */
[----:B------:R1:W-:Y:S04]  /*03c0*/  STG.E.U8 desc[UR6][R2.64+-0x3], RZ ;  /* 0xfffffdff02007986 */ /* 0x0003e8000c101106 */
[----:B------:R1:W-:Y:S04]  /*03d0*/  STG.E.U8 desc[UR6][R2.64+-0x2], RZ ;  /* 0xfffffeff02007986 */ /* 0x0003e8000c101106 */
[----:B------:R1:W-:Y:S04]  /*03e0*/  STG.E.U8 desc[UR6][R2.64+-0x1], RZ ;  /* 0xffffffff02007986 */ /* 0x0003e8000c101106 */
[----:B------:R1:W-:Y:S04]  /*03f0*/  STG.E.U8 desc[UR6][R2.64], RZ ;  /* 0x000000ff02007986 */ /* 0x0003e8000c101106 */
[----:B------:R1:W-:Y:S04]  /*0400*/  STG.E.U8 desc[UR6][R2.64+0x1], RZ ;  /* 0x000001ff02007986 */ /* 0x0003e8000c101106 */
[----:B------:R1:W-:Y:S04]  /*0410*/  STG.E.U8 desc[UR6][R2.64+0x2], RZ ;  /* 0x000002ff02007986 */ /* 0x0003e8000c101106 */
[----:B------:R1:W-:Y:S04]  /*0420*/  STG.E.U8 desc[UR6][R2.64+0x3], RZ ;  /* 0x000003ff02007986 */ /* 0x0003e8000c101106 */
[----:B------:R1:W-:Y:S01]  /*0430*/  STG.E.U8 desc[UR6][R2.64+0x4], RZ ;  /* 0x000004ff02007986 */ /* 0x0003e2000c101106 */
[----:B------:R-:W-:Y:S05]  /*0440*/  @P0 BRA `(.L_x_2) ;  /* 0xfffffffc00c40947 */ /* 0x000fea000383ffff */
.L_x_1:
[----:B------:R-:W-:Y:S05]  /*0450*/  @!P1 EXIT ;  /* 0x000000000000994d */ /* 0x000fea0003800000 */
[----:B------:R-:W0:Y:S01]  /*0460*/  LDC R4, c[0x0][0x3a0] ;  /* 0x0000e800ff047b82 */ /* 0x000e220000000800 */
[----:B------:R-:W-:Y:S02]  /*0470*/  ISETP.GE.U32.AND P0, PT, R8, 0x4, PT ;  /* 0x000000040800780c */ /* 0x000fe40003f06070 */
[----:B0-----:R-:W-:-:S04]  /*0480*/  LOP3.LUT R6, R4, 0x3, RZ, 0xc0, !PT ;  /* 0x0000000304067812 */ /* 0x001fc800078ec0ff */
[----:B------:R-:W-:-:S07]  /*0490*/  ISETP.NE.AND P1, PT, R6, RZ, PT ;  /* 0x000000ff0600720c */ /* 0x000fce0003f25270 */
[----:B------:R-:W-:Y:S06]  /*04a0*/  @!P0 BRA `(.L_x_3) ;  /* 0x0000000000248947 */ /* 0x000fec0003800000 */
[----:B------:R-:W0:Y:S01]  /*04b0*/  LDCU.64 UR4, c[0x0][0x388] ;  /* 0x00007100ff0477ac */ /* 0x000e220008000a00 */
[----:B-1----:R-:W-:Y:S02]  /*04c0*/  IMAD.IADD R3, R0, 0x1, R5 ;  /* 0x0000000100037824 */ /* 0x002fe400078e0205 */
[----:B------:R-:W-:-:S03]  /*04d0*/  VIADD R5, R5, 0x4 ;  /* 0x0000000405057836 */ /* 0x000fc60000000000 */
[----:B0-----:R-:W-:-:S04]  /*04e0*/  IADD3 R2, P0, PT, R3, UR4, RZ ;  /* 0x0000000403027c10 */ /* 0x001fc8000ff1e0ff */
[----:B------:R-:W-:-:S05]  /*04f0*/  LEA.HI.X.SX32 R3, R3, UR5, 0x1, P0 ;  /* 0x0000000503037c11 */ /* 0x000fca00080f0eff */
[----:B------:R0:W-:Y:S04]  /*0500*/  STG.E.U8 desc[UR6][R2.64], RZ ;  /* 0x000000ff02007986 */ /* 0x0001e8000c101106 */
[----:B------:R0:W-:Y:S04]  /*0510*/  STG.E.U8 desc[UR6][R2.64+0x1], RZ ;  /* 0x000001ff02007986 */ /* 0x0001e8000c101106 */
[----:B------:R0:W-:Y:S04]  /*0520*/  STG.E.U8 desc[UR6][R2.64+0x2], RZ ;  /* 0x000002ff02007986 */ /* 0x0001e8000c101106 */
[----:B------:R0:W-:Y:S02]  /*0530*/  STG.E.U8 desc[UR6][R2.64+0x3], RZ ;  /* 0x000003ff02007986 */ /* 0x0001e4000c101106 */
.L_x_3:
[----:B------:R-:W-:Y:S05]  /*0540*/  @!P1 EXIT ;  /* 0x000000000000994d */ /* 0x000fea0003800000 */
[----:B------:R-:W-:Y:S02]  /*0550*/  ISETP.NE.AND P0, PT, R6, 0x1, PT ;  /* 0x000000010600780c */ /* 0x000fe40003f05270 */
[----:B01----:R-:W-:-:S04]  /*0560*/  LOP3.LUT R2, R4, 0x1, RZ, 0xc0, !PT ;  /* 0x0000000104027812 */ /* 0x003fc800078ec0ff */
[----:B------:R-:W-:-:S07]  /*0570*/  ISETP.NE.U32.AND P1, PT, R2, 0x1, PT ;  /* 0x000000010200780c */ /* 0x000fce0003f25070 */
[----:B------:R-:W-:Y:S06]  /*0580*/  @!P0 BRA `(.L_x_4) ;  /* 0x00000000001c8947 */ /* 0x000fec0003800000 */
[----:B------:R-:W0:Y:S01]  /*0590*/  LDCU.64 UR4, c[0x0][0x388] ;  /* 0x00007100ff0477ac */ /* 0x000e220008000a00 */
[----:B------:R-:W-:Y:S02]  /*05a0*/  IMAD.IADD R3, R0, 0x1, R5 ;  /* 0x0000000100037824 */ /* 0x000fe400078e0205 */
[----:B------:R-:W-:-:S03]  /*05b0*/  VIADD R5, R5, 0x2 ;  /* 0x0000000205057836 */ /* 0x000fc60000000000 */
[----:B0-----:R-:W-:-:S04]  /*05c0*/  IADD3 R2, P0, PT, R3, UR4, RZ ;  /* 0x0000000403027c10 */ /* 0x001fc8000ff1e0ff */
[----:B------:R-:W-:-:S05]  /*05d0*/  LEA.HI.X.SX32 R3, R3, UR5, 0x1, P0 ;  /* 0x0000000503037c11 */ /* 0x000fca00080f0eff */
[----:B------:R0:W-:Y:S04]  /*05e0*/  STG.E.U8 desc[UR6][R2.64], RZ ;  /* 0x000000ff02007986 */ /* 0x0001e8000c101106 */
[----:B------:R0:W-:Y:S02]  /*05f0*/  STG.E.U8 desc[UR6][R2.64+0x1], RZ ;  /* 0x000001ff02007986 */ /* 0x0001e4000c101106 */
.L_x_4:
[----:B------:R-:W-:Y:S05]  /*0600*/  @P1 EXIT ;  /* 0x000000000000194d */ /* 0x000fea0003800000 */
[----:B------:R-:W0:Y:S01]  /*0610*/  LDCU.64 UR4, c[0x0][0x388] ;  /* 0x00007100ff0477ac */ /* 0x000e220008000a00 */
[----:B------:R-:W-:-:S05]  /*0620*/  IMAD.IADD R0, R0, 0x1, R5 ;  /* 0x0000000100007824 */ /* 0x000fca00078e0205 */
[----:B0-----:R-:W-:-:S04]  /*0630*/  IADD3 R2, P0, PT, R0, UR4, RZ ;  /* 0x0000000400027c10 */ /* 0x001fc8000ff1e0ff */
[----:B------:R-:W-:-:S05]  /*0640*/  LEA.HI.X.SX32 R3, R0, UR5, 0x1, P0 ;  /* 0x0000000500037c11 */ /* 0x000fca00080f0eff */
[----:B------:R-:W-:Y:S01]  /*0650*/  STG.E.U8 desc[UR6][R2.64], RZ ;  /* 0x000000ff02007986 */ /* 0x000fe2000c101106 */
[----:B------:R-:W-:Y:S05]  /*0660*/  EXIT ;  /* 0x000000000000794d */ /* 0x000fea0003800000 */
.L_x_0:
[----:B------:R-:W-:-:S13]  /*0670*/  ISETP.GE.AND P0, PT, R9, 0x1, PT ;  /* 0x000000010900780c */ /* 0x000fda0003f06270 */
[----:B------:R-:W-:Y:S05]  /*0680*/  @!P0 EXIT ;  /* 0x000000000000894d */ /* 0x000fea0003800000 */
[----:B------:R-:W-:Y:S01]  /*0690*/  ISETP.GE.U32.AND P1, PT, R9, 0x10, PT ;  /* 0x000000100900780c */ /* 0x000fe20003f26070 */
[----:B------:R-:W-:Y:S01]  /*06a0*/  IMAD R6, R5, UR10, R6 ;  /* 0x0000000a05067c24 */ /* 0x000fe2000f8e0206 */
[----:B------:R-:W-:Y:S01]  /*06b0*/  LOP3.LUT R24, R9, 0xf, RZ, 0xc0, !PT ;  /* 0x0000000f09187812 */ /* 0x000fe200078ec0ff */
[----:B------:R-:W-:Y:S02]  /*06c0*/  IMAD.MOV.U32 R7, RZ, RZ, RZ ;  /* 0x000000ffff077224 */ /* 0x000fe400078e00ff */
[----:B------:R-:W-:Y:S01]  /*06d0*/  IMAD R6, R6, R9, RZ ;  /* 0x0000000906067224 */ /* 0x000fe200078e02ff */
[----:B------:R-:W-:-:S07]  /*06e0*/  ISETP.NE.AND P0, PT, R24, RZ, PT ;  /* 0x000000ff1800720c */ /* 0x000fce0003f05270 */
[----:B------:R-:W-:Y:S06]  /*06f0*/  @!P1 BRA `(.L_x_5) ;  /* 0x0000000000c49947 */ /* 0x000fec0003800000 */
[----:B------:R-:W-:Y:S01]  /*0700*/  LOP3.LUT R7, R9, 0x7ffffff0, RZ, 0xc0, !PT ;  /* 0x7ffffff009077812 */ /* 0x000fe200078ec0ff */
[----:B------:R-:W-:Y:S02]  /*0710*/  IMAD.MOV.U32 R11, RZ, RZ, R0 ;  /* 0x000000ffff0b7224 */ /* 0x000fe400078e0000 */
[----:B------:R-:W-:Y:S02]  /*0720*/  IMAD.MOV.U32 R9, RZ, RZ, R6 ;  /* 0x000000ffff097224 */ /* 0x000fe400078e0006 */
[----:B------:R-:W-:-:S07]  /*0730*/  IMAD.MOV R8, RZ, RZ, -R7 ;  /* 0x000000ffff087224 */ /* 0x000fce00078e0a07 */
.L_x_6:
[----:B0-----:R-:W0:Y:S01]  /*0740*/  LDC.64 R4, c[0x0][0x380] ;  /* 0x0000e000ff047b82 */ /* 0x001e220000000a00 */
[----:B------:R-:W-:Y:S02]  /*0750*/  SHF.R.S32.HI R10, RZ, 0x1f, R9 ;  /* 0x0000001fff0a7819 */ /* 0x000fe40000011409 */
[----:B------:R-:W-:-:S05]  /*0760*/  SHF.R.S32.HI R12, RZ, 0x1f, R11 ;  /* 0x0000001fff0c7819 */ /* 0x000fca000001140b */
[----:B------:R-:W1:Y:S01]  /*0770*/  LDC.64 R2, c[0x0][0x388] ;  /* 0x0000e200ff027b82 */ /* 0x000e620000000a00 */
[----:B0-----:R-:W-:-:S04]  /*0780*/  IADD3 R4, P1, P2, R9, 0x7, R4 ;  /* 0x0000000709047810 */ /* 0x001fc80007a3e004 */
[----:B------:R-:W-:Y:S02]  /*0790*/  IADD3.X R5, PT, PT, R10, R5, RZ, P1, P2 ;  /* 0x000000050a057210 */ /* 0x000fe40000fe44ff */
[----:B-1----:R-:W-:-:S03]  /*07a0*/  IADD3 R2, P3, P4, R11, 0x7, R2 ;  /* 0x000000070b027810 */ /* 0x002fc60007c7e002 */
[----:B------:R-:W2:Y:S01]  /*07b0*/  LDG.E.U8.CONSTANT R13, desc[UR6][R4.64+-0x7] ;  /* 0xfffff906040d7981 */ /* 0x000ea2000c1e9100 */
[----:B------:R-:W-:-:S03]  /*07c0*/  IADD3.X R3, PT, PT, R12, R3, RZ, P3, P4 ;  /* 0x000000030c037210 */ /* 0x000fc60001fe84ff */
[----:B------:R-:W3:Y:S04]  /*07d0*/  LDG.E.U8.CONSTANT R15, desc[UR6][R4.64+-0x6] ;  /* 0xfffffa06040f7981 */ /* 0x000ee8000c1e9100 */
[----:B------:R-:W4:Y:S04]  /*07e0*/  LDG.E.U8.CONSTANT R17, desc[UR6][R4.64+-0x5] ;  /* 0xfffffb0604117981 */ /* 0x000f28000c1e9100 */
[----:B------:R-:W5:Y:S04]  /*07f0*/  LDG.E.U8.CONSTANT R19, desc[UR6][R4.64+-0x4] ;  /* 0xfffffc0604137981 */ /* 0x000f68000c1e9100 */
        /* <DEDUP_REMOVED lines=11> */
[----:B------:R-:W5:Y:S01]  /*08b0*/  LDG.E.U8.CONSTANT R22, desc[UR6][R4.64+0x8] ;  /* 0x0000080604167981 */ /* 0x000f62000c1e9100 */
[----:B------:R-:W-:-:S05]  /*08c0*/  VIADD R8, R8, 0x10 ;  /* 0x0000001008087836 */ /* 0x000fca0000000000 */
[----:B------:R-:W-:Y:S01]  /*08d0*/  ISETP.NE.AND P1, PT, R8, RZ, PT ;  /* 0x000000ff0800720c */ /* 0x000fe20003f25270 */
[----:B------:R-:W-:Y:S02]  /*08e0*/  VIADD R9, R9, 0x10 ;  /* 0x0000001009097836 */ /* 0x000fe40000000000 */
[----:B------:R-:W-:Y:S01]  /*08f0*/  VIADD R11, R11, 0x10 ;  /* 0x000000100b0b7836 */ /* 0x000fe20000000000 */
[----:B--2---:R0:W-:Y:S04]  /*0900*/  STG.E.U8 desc[UR6][R2.64+-0x7], R13 ;  /* 0xfffff90d02007986 */ /* 0x0041e8000c101106 */
[----:B---3--:R0:W-:Y:S04]  /*0910*/  STG.E.U8 desc[UR6][R2.64+-0x6], R15 ;  /* 0xfffffa0f02007986 */ /* 0x0081e8000c101106 */
[----:B----4-:R0:W-:Y:S04]  /*0920*/  STG.E.U8 desc[UR6][R2.64+-0x5], R17 ;  /* 0xfffffb1102007986 */ /* 0x0101e8000c101106 */
[----:B-----5:R0:W-:Y:S04]  /*0930*/  STG.E.U8 desc[UR6][R2.64+-0x4], R19 ;  /* 0xfffffc1302007986 */ /* 0x0201e8000c101106 */
[----:B------:R0:W-:Y:S04]  /*0940*/  STG.E.U8 desc[UR6][R2.64+-0x3], R21 ;  /* 0xfffffd1502007986 */ /* 0x0001e8000c101106 */
        /* <DEDUP_REMOVED lines=10> */
[----:B------:R0:W-:Y:S01]  /*09f0*/  STG.E.U8 desc[UR6][R2.64+0x8], R22 ;  /* 0x0000081602007986 */ /* 0x0001e2000c101106 */
[----:B------:R-:W-:Y:S05]  /*0a00*/  @P1 BRA `(.L_x_6) ;  /* 0xfffffffc004c1947 */ /* 0x000fea000383ffff */
.L_x_5:
[----:B------:R-:W-:Y:S05]  /*0a10*/  @!P0 EXIT ;  /* 0x000000000000894d */ /* 0x000fea0003800000 */
[----:B------:R-:W1:Y:S01]  /*0a20*/  LDCU UR4, c[0x0][0x3a0] ;  /* 0x00007400ff0477ac */ /* 0x000e620008000800 */
[----:B------:R-:W-:Y:S01]  /*0a30*/  ISETP.GE.U32.AND P0, PT, R24, 0x8, PT ;  /* 0x000000081800780c */ /* 0x000fe20003f06070 */
[----:B-1----:R-:W-:-:S06]  /*0a40*/  ULOP3.LUT UR5, UR4, 0x7, URZ, 0xc0, !UPT ;  /* 0x0000000704057892 */ /* 0x002fcc000f8ec0ff */
[----:B------:R-:W-:-:S06]  /*0a50*/  ISETP.NE.AND P1, PT, RZ, UR5, PT ;  /* 0x00000005ff007c0c */ /* 0x000fcc000bf25270 */
[----:B------:R-:W-:Y:S07]  /*0a60*/  @!P0 BRA `(.L_x_7) ;  /* 0x0000000000608947 */ /* 0x000fee0003800000 */
[----:B------:R-:W1:Y:S01]  /*0a70*/  LDCU.128 UR12, c[0x0][0x380] ;  /* 0x00007000ff0c77ac */ /* 0x000e620008000c00 */
[----:B0-----:R-:W-:-:S05]  /*0a80*/  IMAD.IADD R3, R6, 0x1, R7 ;  /* 0x0000000106037824 */ /* 0x001fca00078e0207 */
[----:B-1----:R-:W-:-:S04]  /*0a90*/  IADD3 R2, P0, PT, R3, UR12, RZ ;  /* 0x0000000c03027c10 */ /* 0x002fc8000ff1e0ff */
[----:B------:R-:W-:-:S05]  /*0aa0*/  LEA.HI.X.SX32 R3, R3, UR13, 0x1, P0 ;  /* 0x0000000d03037c11 */ /* 0x000fca00080f0eff */
[----:B------:R-:W2:Y:S04]  /*0ab0*/  LDG.E.U8.CONSTANT R9, desc[UR6][R2.64] ;  /* 0x0000000602097981 */ /* 0x000ea8000c1e9100 */
[----:B------:R-:W3:Y:S04]  /*0ac0*/  LDG.E.U8.CONSTANT R11, desc[UR6][R2.64+0x1] ;  /* 0x00000106020b7981 */ /* 0x000ee8000c1e9100 */
[----:B------:R-:W4:Y:S04]  /*0ad0*/  LDG.E.U8.CONSTANT R13, desc[UR6][R2.64+0x2] ;  /* 0x00000206020d7981 */ /* 0x000f28000c1e9100 */
[----:B------:R-:W5:Y:S04]  /*0ae0*/  LDG.E.U8.CONSTANT R15, desc[UR6][R2.64+0x3] ;  /* 0x00000306020f7981 */ /* 0x000f68000c1e9100 */
[----:B------:R-:W5:Y:S04]  /*0af0*/  LDG.E.U8.CONSTANT R17, desc[UR6][R2.64+0x4] ;  /* 0x0000040602117981 */ /* 0x000f68000c1e9100 */
[----:B------:R-:W5:Y:S04]  /*0b00*/  LDG.E.U8.CONSTANT R19, desc[UR6][R2.64+0x5] ;  /* 0x0000050602137981 */ /* 0x000f68000c1e9100 */
[----:B------:R-:W5:Y:S04]  /*0b10*/  LDG.E.U8.CONSTANT R21, desc[UR6][R2.64+0x6] ;  /* 0x0000060602157981 */ /* 0x000f68000c1e9100 */
[----:B------:R-:W5:Y:S01]  /*0b20*/  LDG.E.U8.CONSTANT R23, desc[UR6][R2.64+0x7] ;  /* 0x0000070602177981 */ /* 0x000f62000c1e9100 */
[----:B------:R-:W-:-:S02]  /*0b30*/  IMAD.IADD R5, R0, 0x1, R7 ;  /* 0x0000000100057824 */ /* 0x000fc400078e0207 */
[----:B------:R-:W-:-:S03]  /*0b40*/  VIADD R7, R7, 0x8 ;  /* 0x0000000807077836 */ /* 0x000fc60000000000 */
[----:B------:R-:W-:-:S04]  /*0b50*/  IADD3 R4, P0, PT, R5, UR14, RZ ;  /* 0x0000000e05047c10 */ /* 0x000fc8000ff1e0ff */
[----:B------:R-:W-:-:S05]  /*0b60*/  LEA.HI.X.SX32 R5, R5, UR15, 0x1, P0 ;  /* 0x0000000f05057c11 */ /* 0x000fca00080f0eff */
[----:B--2---:R1:W-:Y:S04]  /*0b70*/  STG.E.U8 desc[UR6][R4.64], R9 ;  /* 0x0000000904007986 */ /* 0x0043e8000c101106 */
[----:B---3--:R1:W-:Y:S04]  /*0b80*/  STG.E.U8 desc[UR6][R4.64+0x1], R11 ;  /* 0x0000010b04007986 */ /* 0x0083e8000c101106 */
[----:B----4-:R1:W-:Y:S04]  /*0b90*/  STG.E.U8 desc[UR6][R4.64+0x2], R13 ;  /* 0x0000020d04007986 */ /* 0x0103e8000c101106 */
[----:B-----5:R1:W-:Y:S04]  /*0ba0*/  STG.E.U8 desc[UR6][R4.64+0x3], R15 ;  /* 0x0000030f04007986 */ /* 0x0203e8000c101106 */
[----:B------:R1:W-:Y:S04]  /*0bb0*/  STG.E.U8 desc[UR6][R4.64+0x4], R17 ;  /* 0x0000041104007986 */ /* 0x0003e8000c101106 */
[----:B------:R1:W-:Y:S04]  /*0bc0*/  STG.E.U8 desc[UR6][R4.64+0x5], R19 ;  /* 0x0000051304007986 */ /* 0x0003e8000c101106 */
[----:B------:R1:W-:Y:S04]  /*0bd0*/  STG.E.U8 desc[UR6][R4.64+0x6], R21 ;  /* 0x0000061504007986 */ /* 0x0003e8000c101106 */
[----:B------:R1:W-:Y:S02]  /*0be0*/  STG.E.U8 desc[UR6][R4.64+0x7], R23 ;  /* 0x0000071704007986 */ /* 0x0003e4000c101106 */
.L_x_7:
[----:B------:R-:W-:Y:S05]  /*0bf0*/  @!P1 EXIT ;  /* 0x000000000000994d */ /* 0x000fea0003800000 */
[----:B------:R-:W-:Y:S02]  /*0c00*/  UISETP.GE.U32.AND UP0, UPT, UR5, 0x4, UPT ;  /* 0x000000040500788c */ /* 0x000fe4000bf06070 */
[----:B------:R-:W-:-:S06]  /*0c10*/  ULOP3.LUT UR4, UR4, 0x3, URZ, 0xc0, !UPT ;  /* 0x0000000304047892 */ /* 0x000fcc000f8ec0ff */
[----:B------:R-:W-:Y:S01]  /*0c20*/  ISETP.NE.AND P1, PT, RZ, UR4, PT ;  /* 0x00000004ff007c0c */ /* 0x000fe2000bf25270 */
[----:B------:R-:W-:-:S12]  /*0c30*/  BRA.U !UP0, `(.L_x_8) ;  /* 0x0000000108407547 */ /* 0x000fd8000b800000 */
[----:B------:R-:W2:Y:S01]  /*0c40*/  LDCU.128 UR12, c[0x0][0x380] ;  /* 0x00007000ff0c77ac */ /* 0x000ea20008000c00 */
[----:B0-----:R-:W-:-:S05]  /*0c50*/  IMAD.IADD R3, R6, 0x1, R7 ;  /* 0x0000000106037824 */ /* 0x001fca00078e0207 */
[----:B--2---:R-:W-:-:S04]  /*0c60*/  IADD3 R2, P0, PT, R3, UR12, RZ ;  /* 0x0000000c03027c10 */ /* 0x004fc8000ff1e0ff */
[----:B------:R-:W-:-:S05]  /*0c70*/  LEA.HI.X.SX32 R3, R3, UR13, 0x1, P0 ;  /* 0x0000000d03037c11 */ /* 0x000fca00080f0eff */
[----:B-1----:R-:W2:Y:S04]  /*0c80*/  LDG.E.U8.CONSTANT R9, desc[UR6][R2.64] ;  /* 0x0000000602097981 */ /* 0x002ea8000c1e9100 */
[----:B------:R-:W3:Y:S04]  /*0c90*/  LDG.E.U8.CONSTANT R11, desc[UR6][R2.64+0x1] ;  /* 0x00000106020b7981 */ /* 0x000ee8000c1e9100 */
[----:B------:R-:W4:Y:S04]  /*0ca0*/  LDG.E.U8.CONSTANT R13, desc[UR6][R2.64+0x2] ;  /* 0x00000206020d7981 */ /* 0x000f28000c1e9100 */
        /* <DEDUP_REMOVED lines=8> */
[----:B-----5:R2:W-:Y:S02]  /*0d30*/  STG.E.U8 desc[UR6][R4.64+0x3], R15 ;  /* 0x0000030f04007986 */ /* 0x0205e4000c101106 */
.L_x_8:
[----:B------:R-:W-:Y:S05]  /*0d40*/  @!P1 EXIT ;  /* 0x000000000000994d */ /* 0x000fea0003800000 */
[--C-:B------:R-:W-:Y:S01]  /*0d50*/  IMAD.IADD R0, R0, 0x1, R7.reuse ;  /* 0x0000000100007824 */ /* 0x100fe200078e0207 */
[----:B------:R-:W3:Y:S01]  /*0d60*/  LDCU.128 UR12, c[0x0][0x380] ;  /* 0x00007000ff0c77ac */ /* 0x000ee20008000c00 */
[----:B------:R-:W-:Y:S01]  /*0d70*/  IMAD.IADD R6, R6, 0x1, R7 ;  /* 0x0000000106067824 */ /* 0x000fe200078e0207 */
[----:B------:R-:W-:-:S12]  /*0d80*/  UIADD3 UR4, UPT, UPT, -UR4, URZ, URZ ;  /* 0x000000ff04047290 */ /* 0x000fd8000fffe1ff */
.L_x_9:
[----:B0--3--:R-:W-:-:S04]  /*0d90*/  IADD3 R2, P0, PT, R6, UR12, RZ ;  /* 0x0000000c06027c10 */ /* 0x009fc8000ff1e0ff */
[----:B----4-:R-:W-:-:S06]  /*0da0*/  LEA.HI.X.SX32 R3, R6, UR13, 0x1, P0 ;  /* 0x0000000d06037c11 */ /* 0x010fcc00080f0eff */
[----:B------:R-:W3:Y:S01]  /*0db0*/  LDG.E.U8.CONSTANT R3, desc[UR6][R2.64] ;  /* 0x0000000602037981 */ /* 0x000ee2000c1e9100 */
[----:B-12---:R-:W-:Y:S01]  /*0dc0*/  IADD3 R4, P0, PT, R0, UR14, RZ ;  /* 0x0000000e00047c10 */ /* 0x006fe2000ff1e0ff */
[----:B------:R-:W-:Y:S01]  /*0dd0*/  UIADD3 UR4, UPT, UPT, UR4, 0x1, URZ ;  /* 0x0000000104047890 */ /* 0x000fe2000fffe0ff */
[----:B------:R-:W-:Y:S02]  /*0de0*/  VIADD R6, R6, 0x1 ;  /* 0x0000000106067836 */ /* 0x000fe40000000000 */
[C---:B------:R-:W-:Y:S01]  /*0df0*/  LEA.HI.X.SX32 R5, R0.reuse, UR15, 0x1, P0 ;  /* 0x0000000f00057c11 */ /* 0x040fe200080f0eff */
[----:B------:R-:W-:Y:S01]  /*0e00*/  UISETP.NE.AND UP0, UPT, UR4, URZ, UPT ;  /* 0x000000ff0400728c */ /* 0x000fe2000bf05270 */
[----:B------:R-:W-:-:S03]  /*0e10*/  VIADD R0, R0, 0x1 ;  /* 0x0000000100007836 */ /* 0x000fc60000000000 */
[----:B---3--:R4:W-:Y:S05]  /*0e20*/  STG.E.U8 desc[UR6][R4.64], R3 ;  /* 0x0000000304007986 */ /* 0x0089ea000c101106 */
[----:B------:R-:W-:Y:S05]  /*0e30*/  BRA.U UP0, `(.L_x_9) ;  /* 0xfffffffd00d47547 */ /* 0x000fea000b83ffff */
[----:B------:R-:W-:Y:S05]  /*0e40*/  EXIT ;  /* 0x000000000000794d */ /* 0x000fea0003800000 */
.L_x_10:
[----:B------:R-:W-:-:S00]  /*0e50*/  BRA `(.L_x_10) ;  /* 0xfffffffc00fc7947 */ /* 0x000fc0000383ffff */
[----:B------:R-:W-:-:S00]  /*0e60*/  NOP ;  /* 0x0000000000007918 */ /* 0x000fc00000000000 */
        /* <DEDUP_REMOVED lines=9> */
.L_x_79:


//--------------------- .text.pad_to_multiple_wrap --------------------------
	.section	.text.pad_to_multiple_wrap,"ax",@progbits
	.align	128
        .global         pad_to_multiple_wrap
        .type           pad_to_multiple_wrap,@function
        .size           pad_to_multiple_wrap,(.L_x_80 - pad_to_multiple_wrap)
        .other          pad_to_multiple_wrap,@"STO_CUDA_ENTRY STV_DEFAULT"
pad_to_multiple_wrap:
.text.pad_to_multiple_wrap:
        /* <DEDUP_REMOVED lines=13> */
[----:B------:R-:W0:Y:S08]  /*00d0*/  LDC R2, c[0x0][0x394] ;  /* 0x0000e500ff027b82 */ /* 0x000e300000000800 */
[----:B------:R-:W1:Y:S01]  /*00e0*/  LDC R12, c[0x0][0x390] ;  /* 0x0000e400ff0c7b82 */ /* 0x000e620000000800 */
[----:B0-----:R-:W-:-:S04]  /*00f0*/  IABS R6, R2 ;  /* 0x0000000200067213 */ /* 0x001fc80000000000 */
[----:B------:R-:W0:Y:S01]  /*0100*/  I2F.RP R0, R6 ;  /* 0x0000000600007306 */ /* 0x000e220000209400 */
[----:B-1----:R-:W-:-:S07]  /*0110*/  IABS R5, R12 ;  /* 0x0000000c00057213 */ /* 0x002fce0000000000 */
[----:B------:R-:W1:Y:S08]  /*0120*/  I2F.RP R7, R5 ;  /* 0x0000000500077306 */ /* 0x000e700000209400 */
[----:B0-----:R-:W0:Y:S08]  /*0130*/  MUFU.RCP R0, R0 ;  /* 0x0000000000007308 */ /* 0x001e300000001000 */
[----:B-1----:R-:W1:Y:S01]  /*0140*/  MUFU.RCP R7, R7 ;  /* 0x0000000700077308 */ /* 0x002e620000001000 */
[----:B0-----:R-:W-:Y:S01]  /*0150*/  VIADD R8, R0, 0xffffffe ;  /* 0x0ffffffe00087836 */ /* 0x001fe20000000000 */
[----:B------:R-:W-:-:S06]  /*0160*/  IABS R0, R4 ;  /* 0x0000000400007213 */ /* 0x000fcc0000000000 */
[----:B------:R0:W2:Y:S01]  /*0170*/  F2I.FTZ.U32.TRUNC.NTZ R9, R8 ;  /* 0x0000000800097305 */ /* 0x0000a2000021f000 */
[----:B-1----:R-:W-:-:S07]  /*0180*/  VIADD R10, R7, 0xffffffe ;  /* 0x0ffffffe070a7836 */ /* 0x002fce0000000000 */
[----:B------:R1:W3:Y:S01]  /*0190*/  F2I.FTZ.U32.TRUNC.NTZ R11, R10 ;  /* 0x0000000a000b7305 */ /* 0x0002e2000021f000 */
[----:B0-----:R-:W-:Y:S02]  /*01a0*/  IMAD.MOV.U32 R8, RZ, RZ, RZ ;  /* 0x000000ffff087224 */ /* 0x001fe400078e00ff */
[----:B--2---:R-:W-:Y:S02]  /*01b0*/  IMAD.MOV R15, RZ, RZ, -R9 ;  /* 0x000000ffff0f7224 */ /* 0x004fe400078e0a09 */
[----:B-1----:R-:W-:Y:S02]  /*01c0*/  IMAD.MOV.U32 R10, RZ, RZ, RZ ;  /* 0x000000ffff0a7224 */ /* 0x002fe400078e00ff */
[----:B------:R-:W-:Y:S02]  /*01d0*/  IMAD R7, R15, R6, RZ ;  /* 0x000000060f077224 */ /* 0x000fe400078e02ff */
[----:B---3--:R-:W-:Y:S02]  /*01e0*/  IMAD.MOV R14, RZ, RZ, -R11 ;  /* 0x000000ffff0e7224 */ /* 0x008fe400078e0a0b */
[----:B------:R-:W-:-:S04]  /*01f0*/  IMAD.HI.U32 R8, R9, R7, R8 ;  /* 0x0000000709087227 */ /* 0x000fc800078e0008 */
[----:B------:R-:W-:Y:S01]  /*0200*/  IMAD R13, R14, R5, RZ ;  /* 0x000000050e0d7224 */ /* 0x000fe200078e02ff */
[----:B------:R-:W-:Y:S01]  /*0210*/  IABS R14, R3 ;  /* 0x00000003000e7213 */ /* 0x000fe20000000000 */
[----:B------:R-:W-:Y:S02]  /*0220*/  IMAD.MOV.U32 R7, RZ, RZ, R0 ;  /* 0x000000ffff077224 */ /* 0x000fe400078e0000 */
[----:B------:R-:W-:-:S04]  /*0230*/  IMAD.HI.U32 R10, R11, R13, R10 ;  /* 0x0000000d0b0a7227 */ /* 0x000fc800078e000a */
[----:B------:R-:W-:Y:S02]  /*0240*/  IMAD.MOV.U32 R9, RZ, RZ, R14 ;  /* 0x000000ffff097224 */ /* 0x000fe400078e000e */
[----:B------:R-:W-:-:S04]  /*0250*/  IMAD.HI.U32 R8, R8, R7, RZ ;  /* 0x0000000708087227 */ /* 0x000fc800078e00ff */
[----:B------:R-:W-:-:S04]  /*0260*/  IMAD.HI.U32 R10, R10, R9, RZ ;  /* 0x000000090a0a7227 */ /* 0x000fc800078e00ff */
[----:B------:R-:W-:Y:S02]  /*0270*/  IMAD.MOV R0, RZ, RZ, -R8 ;  /* 0x000000ffff007224 */ /* 0x000fe400078e0a08 */
[----:B------:R-:W-:Y:S02]  /*0280*/  IMAD.MOV R10, RZ, RZ, -R10 ;  /* 0x000000ffff0a7224 */ /* 0x000fe400078e0a0a */
[C---:B------:R-:W-:Y:S02]  /*0290*/  IMAD R7, R6.reuse, R0, R7 ;  /* 0x0000000006077224 */ /* 0x040fe400078e0207 */
[C---:B------:R-:W-:Y:S01]  /*02a0*/  IMAD R8, R5.reuse, R10, R9 ;  /* 0x0000000a05087224 */ /* 0x040fe200078e0209 */
[----:B------:R-:W0:Y:S02]  /*02b0*/  LDC R0, c[0x0][0x3a0] ;  /* 0x0000e800ff007b82 */ /* 0x000e240000000800 */
[----:B------:R-:W-:Y:S02]  /*02c0*/  ISETP.GT.U32.AND P0, PT, R6, R7, PT ;  /* 0x000000070600720c */ /* 0x000fe40003f04070 */
[----:B------:R-:W-:-:S11]  /*02d0*/  ISETP.GT.U32.AND P1, PT, R5, R8, PT ;  /* 0x000000080500720c */ /* 0x000fd60003f24070 */
[----:B------:R-:W-:Y:S01]  /*02e0*/  @!P0 IMAD.IADD R7, R7, 0x1, -R6 ;  /* 0x0000000107078824 */ /* 0x000fe200078e0a06 */
[----:B------:R-:W-:Y:S01]  /*02f0*/  ISETP.GE.AND P0, PT, R3, RZ, PT ;  /* 0x000000ff0300720c */ /* 0x000fe20003f06270 */
[----:B------:R-:W-:Y:S01]  /*0300*/  @!P1 IMAD.IADD R8, R8, 0x1, -R5 ;  /* 0x0000000108089824 */ /* 0x000fe200078e0a05 */
[----:B------:R-:W-:Y:S02]  /*0310*/  ISETP.GE.AND P1, PT, R4, RZ, PT ;  /* 0x000000ff0400720c */ /* 0x000fe40003f26270 */
[----:B------:R-:W-:Y:S02]  /*0320*/  ISETP.GT.U32.AND P2, PT, R6, R7, PT ;  /* 0x000000070600720c */ /* 0x000fe40003f44070 */
[----:B------:R-:W-:Y:S02]  /*0330*/  ISETP.GT.U32.AND P3, PT, R5, R8, PT ;  /* 0x000000080500720c */ /* 0x000fe40003f64070 */
[----:B0-----:R-:W-:-:S09]  /*0340*/  ISETP.GE.AND P4, PT, R0, 0x1, PT ;  /* 0x000000010000780c */ /* 0x001fd20003f86270 */
[----:B------:R-:W-:Y:S01]  /*0350*/  @!P2 IMAD.IADD R7, R7, 0x1, -R6 ;  /* 0x000000010707a824 */ /* 0x000fe200078e0a06 */
[----:B------:R-:W-:Y:S01]  /*0360*/  ISETP.NE.AND P2, PT, R2, RZ, PT ;  /* 0x000000ff0200720c */ /* 0x000fe20003f45270 */
[----:B------:R-:W-:Y:S01]  /*0370*/  @!P3 IMAD.IADD R8, R8, 0x1, -R5 ;  /* 0x000000010808b824 */ /* 0x000fe200078e0a05 */
[----:B------:R-:W-:Y:S01]  /*0380*/  ISETP.NE.AND P3, PT, R12, RZ, PT ;  /* 0x000000ff0c00720c */ /* 0x000fe20003f65270 */
[----:B------:R-:W-:Y:S02]  /*0390*/  IMAD R5, R3, UR7, R4 ;  /* 0x0000000703057c24 */ /* 0x000fe4000f8e0204 */
[----:B------:R-:W-:Y:S02]  /*03a0*/  @!P0 IMAD.MOV R8, RZ, RZ, -R8 ;  /* 0x000000ffff088224 */ /* 0x000fe400078e0a08 */
[----:B------:R-:W-:Y:S01]  /*03b0*/  @!P1 IMAD.MOV R7, RZ, RZ, -R7 ;  /* 0x000000ffff079224 */ /* 0x000fe200078e0a07 */
[----:B------:R-:W-:Y:S07]  /*03c0*/  @!P4 EXIT ;  /* 0x000000000000c94d */ /* 0x000fee0003800000 */
[C---:B------:R-:W-:Y:S01]  /*03d0*/  ISETP.GE.U32.AND P1, PT, R0.reuse, 0x10, PT ;  /* 0x000000100000780c */ /* 0x040fe20003f26070 */
[----:B------:R-:W0:Y:S01]  /*03e0*/  LDCU.64 UR4, c[0x0][0x358] ;  /* 0x00006b00ff0477ac */ /* 0x000e220008000a00 */
[----:B------:R-:W-:Y:S01]  /*03f0*/  @!P3 LOP3.LUT R8, RZ, R12, RZ, 0x33, !PT ;  /* 0x0000000cff08b212 */ /* 0x000fe200078e33ff */
[----:B------:R-:W-:Y:S01]  /*0400*/  IMAD R6, R5, R0, RZ ;  /* 0x0000000005067224 */ /* 0x000fe200078e02ff */
[----:B------:R-:W-:Y:S02]  /*0410*/  @!P2 LOP3.LUT R7, RZ, R2, RZ, 0x33, !PT ;  /* 0x00000002ff07a212 */ /* 0x000fe400078e33ff */
[----:B------:R-:W-:-:S03]  /*0420*/  LOP3.LUT R20, R0, 0xf, RZ, 0xc0, !PT ;  /* 0x0000000f00147812 */ /* 0x000fc600078ec0ff */
[----:B------:R-:W-:Y:S01]  /*0430*/  IMAD R3, R8, R2, R7 ;  /* 0x0000000208037224 */ /* 0x000fe200078e0207 */
[----:B------:R-:W-:Y:S01]  /*0440*/  ISETP.NE.AND P0, PT, R20, RZ, PT ;  /* 0x000000ff1400720c */ /* 0x000fe20003f05270 */
[----:B------:R-:W-:Y:S02]  /*0450*/  IMAD.MOV.U32 R7, RZ, RZ, RZ ;  /* 0x000000ffff077224 */ /* 0x000fe400078e00ff */
[----:B------:R-:W-:Y:S01]  /*0460*/  IMAD R8, R3, R0, RZ ;  /* 0x0000000003087224 */ /* 0x000fe200078e02ff */
[----:B------:R-:W-:Y:S09]  /*0470*/  @!P1 BRA `(.L_x_11) ;  /* 0x0000000000c49947 */ /* 0x000ff20003800000 */
[----:B------:R-:W-:Y:S01]  /*0480*/  LOP3.LUT R7, R0, 0x7ffffff0, RZ, 0xc0, !PT ;  /* 0x7ffffff000077812 */ /* 0x000fe200078ec0ff */
[----:B------:R-:W-:Y:S01]  /*0490*/  IMAD.MOV.U32 R9, RZ, RZ, R8 ;  /* 0x000000ffff097224 */ /* 0x000fe200078e0008 */
[----:B------:R-:W-:-:S03]  /*04a0*/  MOV R11, R6 ;  /* 0x00000006000b7202 */ /* 0x000fc60000000f00 */
[----:B------:R-:W-:-:S07]  /*04b0*/  IMAD.MOV R10, RZ, RZ, -R7 ;  /* 0x000000ffff0a7224 */ /* 0x000fce00078e0a07 */
.L_x_12:
[----:B-1----:R-:W1:Y:S01]  /*04c0*/  LDC.64 R4, c[0x0][0x380] ;  /* 0x0000e000ff047b82 */ /* 0x002e620000000a00 */
[----:B------:R-:W-:Y:S02]  /*04d0*/  SHF.R.S32.HI R2, RZ, 0x1f, R9 ;  /* 0x0000001fff027819 */ /* 0x000fe40000011409 */
[----:B-1----:R-:W-:-:S04]  /*04e0*/  IADD3 R4, P1, P2, R9, 0x7, R4 ;  /* 0x0000000709047810 */ /* 0x002fc80007a3e004 */
[----:B------:R-:W-:Y:S02]  /*04f0*/  IADD3.X R5, PT, PT, R2, R5, RZ, P1, P2 ;  /* 0x0000000502057210 */ /* 0x000fe40000fe44ff */
[----:B------:R-:W1:Y:S03]  /*0500*/  LDC.64 R2, c[0x0][0x388] ;  /* 0x0000e200ff027b82 */ /* 0x000e660000000a00 */
[----:B0-----:R-:W2:Y:S01]  /*0510*/  LDG.E.U8.CONSTANT R13, desc[UR4][R4.64+-0x7] ;  /* 0xfffff904040d7981 */ /* 0x001ea2000c1e9100 */
[----:B------:R-:W-:-:S03]  /*0520*/  SHF.R.S32.HI R12, RZ, 0x1f, R11 ;  /* 0x0000001fff0c7819 */ /* 0x000fc6000001140b */
[----:B------:R-:W3:Y:S04]  /*0530*/  LDG.E.U8.CONSTANT R15, desc[UR4][R4.64+-0x6] ;  /* 0xfffffa04040f7981 */ /* 0x000ee8000c1e9100 */
[----:B------:R-:W4:Y:S04]  /*0540*/  LDG.E.U8.CONSTANT R17, desc[UR4][R4.64+-0x5] ;  /* 0xfffffb0404117981 */ /* 0x000f28000c1e9100 */
[----:B------:R-:W5:Y:S04]  /*0550*/  LDG.E.U8.CONSTANT R19, desc[UR4][R4.64+-0x4] ;  /* 0xfffffc0404137981 */ /* 0x000f68000c1e9100 */
[----:B------:R-:W5:Y:S04]  /*0560*/  LDG.E.U8.CONSTANT R21, desc[UR4][R4.64+-0x3] ;  /* 0xfffffd0404157981 */ /* 0x000f68000c1e9100 */
[----:B------:R-:W5:Y:S01]  /*0570*/  LDG.E.U8.CONSTANT R23, desc[UR4][R4.64+-0x2] ;  /* 0xfffffe0404177981 */ /* 0x000f62000c1e9100 */
[----:B-1----:R-:W-:-:S03]  /*0580*/  IADD3 R2, P1, P2, R11, 0x7, R2 ;  /* 0x000000070b027810 */ /* 0x002fc60007a3e002 */
[----:B------:R-:W5:Y:S01]  /*0590*/  LDG.E.U8.CONSTANT R25, desc[UR4][R4.64+-0x1] ;  /* 0xffffff0404197981 */ /* 0x000f62000c1e9100 */
[----:B------:R-:W-:-:S03]  /*05a0*/  IADD3.X R3, PT, PT, R12, R3, RZ, P1, P2 ;  /* 0x000000030c037210 */ /* 0x000fc60000fe44ff */
        /* <DEDUP_REMOVED lines=8> */
[----:B--2---:R0:W-:Y:S04]  /*0630*/  STG.E.U8 desc[UR4][R2.64+-0x7], R13 ;  /* 0xfffff90d02007986 */ /* 0x0041e8000c101104 */
[----:B0-----:R-:W2:Y:S01]  /*0640*/  LDG.E.U8.CONSTANT R13, desc[UR4][R4.64+0x6] ;  /* 0x00000604040d7981 */ /* 0x001ea2000c1e9100 */
[----:B------:R-:W-:-:S05]  /*0650*/  VIADD R10, R10, 0x10 ;  /* 0x000000100a0a7836 */ /* 0x000fca0000000000 */
[----:B------:R-:W-:Y:S01]  /*0660*/  ISETP.NE.AND P1, PT, R10, RZ, PT ;  /* 0x000000ff0a00720c */ /* 0x000fe20003f25270 */
[----:B---3--:R1:W-:Y:S04]  /*0670*/  STG.E.U8 desc[UR4][R2.64+-0x6], R15 ;  /* 0xfffffa0f02007986 */ /* 0x0083e8000c101104 */
[----:B----4-:R1:W-:Y:S04]  /*0680*/  STG.E.U8 desc[UR4][R2.64+-0x5], R17 ;  /* 0xfffffb1102007986 */ /* 0x0103e8000c101104 */
[----:B-----5:R1:W-:Y:S04]  /*0690*/  STG.E.U8 desc[UR4][R2.64+-0x4], R19 ;  /* 0xfffffc1302007986 */ /* 0x0203e8000c101104 */
[----:B------:R1:W-:Y:S04]  /*06a0*/  STG.E.U8 desc[UR4][R2.64+-0x3], R21 ;  /* 0xfffffd1502007986 */ /* 0x0003e8000c101104 */
[----:B------:R1:W-:Y:S04]  /*06b0*/  STG.E.U8 desc[UR4][R2.64+-0x2], R23 ;  /* 0xfffffe1702007986 */ /* 0x0003e8000c101104 */
[----:B------:R1:W-:Y:S01]  /*06c0*/  STG.E.U8 desc[UR4][R2.64+-0x1], R25 ;  /* 0xffffff1902007986 */ /* 0x0003e2000c101104 */
[----:B------:R-:W-:-:S03]  /*06d0*/  VIADD R9, R9, 0x10 ;  /* 0x0000001009097836 */ /* 0x000fc60000000000 */
[----:B------:R1:W-:Y:S01]  /*06e0*/  STG.E.U8 desc[UR4][R2.64], R27 ;  /* 0x0000001b02007986 */ /* 0x0003e2000c101104 */
[----:B------:R-:W-:-:S03]  /*06f0*/  VIADD R11, R11, 0x10 ;  /* 0x000000100b0b7836 */ /* 0x000fc60000000000 */
[----:B------:R1:W-:Y:S04]  /*0700*/  STG.E.U8 desc[UR4][R2.64+0x1], R29 ;  /* 0x0000011d02007986 */ /* 0x0003e8000c101104 */
[----:B------:R1:W-:Y:S04]  /*0710*/  STG.E.U8 desc[UR4][R2.64+0x2], R12 ;  /* 0x0000020c02007986 */ /* 0x0003e8000c101104 */
[----:B------:R1:W-:Y:S04]  /*0720*/  STG.E.U8 desc[UR4][R2.64+0x3], R14 ;  /* 0x0000030e02007986 */ /* 0x0003e8000c101104 */
[----:B------:R1:W-:Y:S04]  /*0730*/  STG.E.U8 desc[UR4][R2.64+0x4], R16 ;  /* 0x0000041002007986 */ /* 0x0003e8000c101104 */
[----:B------:R1:W-:Y:S04]  /*0740*/  STG.E.U8 desc[UR4][R2.64+0x5], R18 ;  /* 0x0000051202007986 */ /* 0x0003e8000c101104 */
[----:B------:R1:W-:Y:S04]  /*0750*/  STG.E.U8 desc[UR4][R2.64+0x7], R22 ;  /* 0x0000071602007986 */ /* 0x0003e8000c101104 */
[----:B------:R1:W-:Y:S04]  /*0760*/  STG.E.U8 desc[UR4][R2.64+0x8], R24 ;  /* 0x0000081802007986 */ /* 0x0003e8000c101104 */
[----:B--2---:R1:W-:Y:S01]  /*0770*/  STG.E.U8 desc[UR4][R2.64+0x6], R13 ;  /* 0x0000060d02007986 */ /* 0x0043e2000c101104 */
[----:B------:R-:W-:Y:S05]  /*0780*/  @P1 BRA `(.L_x_12) ;  /* 0xfffffffc004c1947 */ /* 0x000fea000383ffff */
.L_x_11:
[----:B0-----:R-:W-:Y:S05]  /*0790*/  @!P0 EXIT ;  /* 0x000000000000894d */ /* 0x001fea0003800000 */
[----:B------:R-:W-:Y:S02]  /*07a0*/  ISETP.GE.U32.AND P0, PT, R20, 0x8, PT ;  /* 0x000000081400780c */ /* 0x000fe40003f06070 */
[----:B------:R-:W-:-:S04]  /*07b0*/  LOP3.LUT R10, R0, 0x7, RZ, 0xc0, !PT ;  /* 0x00000007000a7812 */ /* 0x000fc800078ec0ff */
[----:B------:R-:W-:-:S07]  /*07c0*/  ISETP.NE.AND P1, PT, R10, RZ, PT ;  /* 0x000000ff0a00720c */ /* 0x000fce0003f25270 */
[----:B------:R-:W-:Y:S06]  /*07d0*/  @!P0 BRA `(.L_x_13) ;  /* 0x0000000000608947 */ /* 0x000fec0003800000 */
[----:B------:R-:W0:Y:S01]  /*07e0*/  LDCU.128 UR8, c[0x0][0x380] ;  /* 0x00007000ff0877ac */ /* 0x000e220008000c00 */
[----:B-1----:R-:W-:-:S05]  /*07f0*/  IMAD.IADD R2, R8, 0x1, R7 ;  /* 0x0000000108027824 */ /* 0x002fca00078e0207 */
[----:B0-----:R-:W-:-:S04]  /*0800*/  IADD3 R4, P0, PT, R2, UR8, RZ ;  /* 0x0000000802047c10 */ /* 0x001fc8000ff1e0ff */
        /* <DEDUP_REMOVED lines=21> */
.L_x_13:
[----:B------:R-:W-:Y:S05]  /*0960*/  @!P1 EXIT ;  /* 0x000000000000994d */ /* 0x000fea0003800000 */
[----:B------:R-:W-:Y:S02]  /*0970*/  ISETP.GE.U32.AND P0, PT, R10, 0x4, PT ;  /* 0x000000040a00780c */ /* 0x000fe40003f06070 */
[----:B------:R-:W-:-:S04]  /*0980*/  LOP3.LUT R0, R0, 0x3, RZ, 0xc0, !PT ;  /* 0x0000000300007812 */ /* 0x000fc800078ec0ff */
[----:B------:R-:W-:-:S07]  /*0990*/  ISETP.NE.AND P1, PT, R0, RZ, PT ;  /* 0x000000ff0000720c */ /* 0x000fce0003f25270 */
[----:B------:R-:W-:Y:S06]  /*09a0*/  @!P0 BRA `(.L_x_14) ;  /* 0x0000000000408947 */ /* 0x000fec0003800000 */
[----:B------:R-:W2:Y:S01]  /*09b0*/  LDCU.128 UR8, c[0x0][0x380] ;  /* 0x00007000ff0877ac */ /* 0x000ea20008000c00 */
[----:B01----:R-:W-:-:S05]  /*09c0*/  IMAD.IADD R3, R8, 0x1, R7 ;  /* 0x0000000108037824 */ /* 0x003fca00078e0207 */
[----:B--2---:R-:W-:-:S04]  /*09d0*/  IADD3 R2, P0, PT, R3, UR8, RZ ;  /* 0x0000000803027c10 */ /* 0x004fc8000ff1e0ff */
[----:B------:R-:W-:-:S05]  /*09e0*/  LEA.HI.X.SX32 R3, R3, UR9, 0x1, P0 ;  /* 0x0000000903037c11 */ /* 0x000fca00080f0eff */
[----:B------:R-:W2:Y:S04]  /*09f0*/  LDG.E.U8.CONSTANT R9, desc[UR4][R2.64] ;  /* 0x0000000402097981 */ /* 0x000ea8000c1e9100 */
[----:B------:R-:W3:Y:S04]  /*0a00*/  LDG.E.U8.CONSTANT R11, desc[UR4][R2.64+0x1] ;  /* 0x00000104020b7981 */ /* 0x000ee8000c1e9100 */
[----:B------:R-:W4:Y:S04]  /*0a10*/  LDG.E.U8.CONSTANT R13, desc[UR4][R2.64+0x2] ;  /* 0x00000204020d7981 */ /* 0x000f28000c1e9100 */
[----:B------:R-:W5:Y:S01]  /*0a20*/  LDG.E.U8.CONSTANT R15, desc[UR4][R2.64+0x3] ;  /* 0x00000304020f7981 */ /* 0x000f62000c1e9100 */
[----:B------:R-:W-:Y:S01]  /*0a30*/  IADD3 R5, PT, PT, R6, R7, RZ ;  /* 0x0000000706057210 */ /* 0x000fe20007ffe0ff */
[----:B------:R-:W-:-:S03]  /*0a40*/  VIADD R7, R7, 0x4 ;  /* 0x0000000407077836 */ /* 0x000fc60000000000 */
[----:B------:R-:W-:-:S04]  /*0a50*/  IADD3 R4, P0, PT, R5, UR10, RZ ;  /* 0x0000000a05047c10 */ /* 0x000fc8000ff1e0ff */
[----:B------:R-:W-:-:S05]  /*0a60*/  LEA.HI.X.SX32 R5, R5, UR11, 0x1, P0 ;  /* 0x0000000b05057c11 */ /* 0x000fca00080f0eff */
[----:B--2---:R2:W-:Y:S04]  /*0a70*/  STG.E.U8 desc[UR4][R4.64], R9 ;  /* 0x0000000904007986 */ /* 0x0045e8000c101104 */
[----:B---3--:R2:W-:Y:S04]  /*0a80*/  STG.E.U8 desc[UR4][R4.64+0x1], R11 ;  /* 0x0000010b04007986 */ /* 0x0085e8000c101104 */
[----:B----4-:R2:W-:Y:S04]  /*0a90*/  STG.E.U8 desc[UR4][R4.64+0x2], R13 ;  /* 0x0000020d04007986 */ /* 0x0105e8000c101104 */
[----:B-----5:R2:W-:Y:S02]  /*0aa0*/  STG.E.U8 desc[UR4][R4.64+0x3], R15 ;  /* 0x0000030f04007986 */ /* 0x0205e4000c101104 */
.L_x_14:
[----:B------:R-:W-:Y:S05]  /*0ab0*/  @!P1 EXIT ;  /* 0x000000000000994d */ /* 0x000fea0003800000 */
[--C-:B------:R-:W-:Y:S01]  /*0ac0*/  IMAD.IADD R6, R6, 0x1, R7.reuse ;  /* 0x0000000106067824 */ /* 0x100fe200078e0207 */
[----:B------:R-:W3:Y:S01]  /*0ad0*/  LDCU.128 UR8, c[0x0][0x380] ;  /* 0x00007000ff0877ac */ /* 0x000ee20008000c00 */
[----:B------:R-:W-:Y:S02]  /*0ae0*/  IMAD.IADD R7, R8, 0x1, R7 ;  /* 0x0000000108077824 */ /* 0x000fe400078e0207 */
[----:B------:R-:W-:-:S07]  /*0af0*/  IMAD.MOV R0, RZ, RZ, -R0 ;  /* 0x000000ffff007224 */ /* 0x000fce00078e0a00 */
.L_x_15:
[----:B01-3--:R-:W-:-:S04]  /*0b00*/  IADD3 R2, P0, PT, R7, UR8, RZ ;  /* 0x0000000807027c10 */ /* 0x00bfc8000ff1e0ff */
[----:B----4-:R-:W-:-:S06]  /*0b10*/  LEA.HI.X.SX32 R3, R7, UR9, 0x1, P0 ;  /* 0x0000000907037c11 */ /* 0x010fcc00080f0eff */
[----:B------:R-:W3:Y:S01]  /*0b20*/  LDG.E.U8.CONSTANT R3, desc[UR4][R2.64] ;  /* 0x0000000402037981 */ /* 0x000ee2000c1e9100 */
[----:B--2---:R-:W-:Y:S01]  /*0b30*/  IADD3 R4, P0, PT, R6, UR10, RZ ;  /* 0x0000000a06047c10 */ /* 0x004fe2000ff1e0ff */
[----:B------:R-:W-:Y:S02]  /*0b40*/  VIADD R0, R0, 0x1 ;  /* 0x0000000100007836 */ /* 0x000fe40000000000 */
[----:B------:R-:W-:Y:S01]  /*0b50*/  VIADD R7, R7, 0x1 ;  /* 0x0000000107077836 */ /* 0x000fe20000000000 */
[C---:B------:R-:W-:Y:S01]  /*0b60*/  LEA.HI.X.SX32 R5, R6.reuse, UR11, 0x1, P0 ;  /* 0x0000000b06057c11 */ /* 0x040fe200080f0eff */
[----:B------:R-:W-:Y:S01]  /*0b70*/  VIADD R6, R6, 0x1 ;  /* 0x0000000106067836 */ /* 0x000fe20000000000 */
[----:B------:R-:W-:-:S03]  /*0b80*/  ISETP.NE.AND P0, PT, R0, RZ, PT ;  /* 0x000000ff0000720c */ /* 0x000fc60003f05270 */
[----:B---3--:R4:W-:Y:S10]  /*0b90*/  STG.E.U8 desc[UR4][R4.64], R3 ;  /* 0x0000000304007986 */ /* 0x0089f4000c101104 */
[----:B------:R-:W-:Y:S05]  /*0ba0*/  @P0 BRA `(.L_x_15) ;  /* 0xfffffffc00d40947 */ /* 0x000fea000383ffff */
[----:B------:R-:W-:Y:S05]  /*0bb0*/  EXIT ;  /* 0x000000000000794d */ /* 0x000fea0003800000 */
.L_x_16:
        /* <DEDUP_REMOVED lines=12> */
.L_x_80:


//--------------------- .text.pad_to_multiple_replicate --------------------------
	.section	.text.pad_to_multiple_replicate,"ax",@progbits
	.align	128
        .global         pad_to_multiple_replicate
        .type           pad_to_multiple_replicate,@function
        .size           pad_to_multiple_replicate,(.L_x_81 - pad_to_multiple_replicate)
        .other          pad_to_multiple_replicate,@"STO_CUDA_ENTRY STV_DEFAULT"
pad_to_multiple_replicate:
.text.pad_to_multiple_replicate:
        /* <DEDUP_REMOVED lines=13> */
[----:B------:R-:W0:Y:S01]  /*00d0*/  LDC R0, c[0x0][0x3a0] ;  /* 0x0000e800ff007b82 */ /* 0x000e220000000800 */
[----:B------:R-:W-:-:S07]  /*00e0*/  IMAD R7, R3, UR7, R2 ;  /* 0x0000000703077c24 */ /* 0x000fce000f8e0202 */
[----:B------:R-:W1:Y:S01]  /*00f0*/  LDC.64 R4, c[0x0][0x390] ;  /* 0x0000e400ff047b82 */ /* 0x000e620000000a00 */
[----:B0-----:R-:W-:Y:S02]  /*0100*/  ISETP.GE.AND P0, PT, R0, 0x1, PT ;  /* 0x000000010000780c */ /* 0x001fe40003f06270 */
[----:B-1----:R-:W-:Y:S02]  /*0110*/  VIADDMNMX R3, R4, 0xffffffff, R3, PT ;  /* 0xffffffff04037846 */ /* 0x002fe40003800103 */
[----:B------:R-:W-:-:S09]  /*0120*/  VIADDMNMX R2, R5, 0xffffffff, R2, PT ;  /* 0xffffffff05027846 */ /* 0x000fd20003800102 */
[----:B------:R-:W-:Y:S05]  /*0130*/  @!P0 EXIT ;  /* 0x000000000000894d */ /* 0x000fea0003800000 */
[C---:B------:R-:W-:Y:S01]  /*0140*/  ISETP.GE.U32.AND P1, PT, R0.reuse, 0x10, PT ;  /* 0x000000100000780c */ /* 0x040fe20003f26070 */
[----:B------:R-:W-:Y:S01]  /*0150*/  IMAD R3, R3, R5, R2 ;  /* 0x0000000503037224 */ /* 0x000fe200078e0202 */
[----:B------:R-:W-:Y:S01]  /*0160*/  LOP3.LUT R20, R0, 0xf, RZ, 0xc0, !PT ;  /* 0x0000000f00147812 */ /* 0x000fe200078ec0ff */
[----:B------:R-:W0:Y:S01]  /*0170*/  LDCU.64 UR4, c[0x0][0x358] ;  /* 0x00006b00ff0477ac */ /* 0x000e220008000a00 */
[-C--:B------:R-:W-:Y:S02]  /*0180*/  IMAD R7, R7, R0.reuse, RZ ;  /* 0x0000000007077224 */ /* 0x080fe400078e02ff */
[----:B------:R-:W-:Y:S01]  /*0190*/  ISETP.NE.AND P0, PT, R20, RZ, PT ;  /* 0x000000ff1400720c */ /* 0x000fe20003f05270 */
[----:B------:R-:W-:Y:S02]  /*01a0*/  IMAD R6, R3, R0, RZ ;  /* 0x0000000003067224 */ /* 0x000fe400078e02ff */
[----:B------:R-:W-:-:S04]  /*01b0*/  IMAD.MOV.U32 R8, RZ, RZ, RZ ;  /* 0x000000ffff087224 */ /* 0x000fc800078e00ff */
[----:B------:R-:W-:Y:S06]  /*01c0*/  @!P1 BRA `(.L_x_17) ;  /* 0x0000000000c49947 */ /* 0x000fec0003800000 */
[----:B------:R-:W-:Y:S01]  /*01d0*/  LOP3.LUT R8, R0, 0x7ffffff0, RZ, 0xc0, !PT ;  /* 0x7ffffff000087812 */ /* 0x000fe200078ec0ff */
[----:B------:R-:W-:Y:S02]  /*01e0*/  IMAD.MOV.U32 R11, RZ, RZ, R7 ;  /* 0x000000ffff0b7224 */ /* 0x000fe400078e0007 */
[----:B------:R-:W-:Y:S02]  /*01f0*/  IMAD.MOV.U32 R9, RZ, RZ, R6 ;  /* 0x000000ffff097224 */ /* 0x000fe400078e0006 */
[----:B------:R-:W-:-:S07]  /*0200*/  IMAD.MOV R10, RZ, RZ, -R8 ;  /* 0x000000ffff0a7224 */ /* 0x000fce00078e0a08 */
.L_x_18:
        /* <DEDUP_REMOVED lines=45> */
.L_x_17:
        /* <DEDUP_REMOVED lines=29> */
.L_x_19:
        /* <DEDUP_REMOVED lines=21> */
.L_x_20:
[----:B------:R-:W-:Y:S05]  /*0800*/  @!P0 EXIT ;  /* 0x000000000000894d */ /* 0x000fea0003800000 */
[--C-:B------:R-:W-:Y:S01]  /*0810*/  IMAD.IADD R7, R7, 0x1, R8.reuse ;  /* 0x0000000107077824 */ /* 0x100fe200078e0208 */
[----:B------:R-:W3:Y:S01]  /*0820*/  LDCU.128 UR8, c[0x0][0x380] ;  /* 0x00007000ff0877ac */ /* 0x000ee20008000c00 */
[----:B------:R-:W-:Y:S02]  /*0830*/  IMAD.IADD R6, R6, 0x1, R8 ;  /* 0x0000000106067824 */ /* 0x000fe400078e0208 */
[----:B------:R-:W-:-:S07]  /*0840*/  IMAD.MOV R0, RZ, RZ, -R0 ;  /* 0x000000ffff007224 */ /* 0x000fce00078e0a00 */
.L_x_21:
[----:B01-3--:R-:W-:-:S04]  /*0850*/  IADD3 R2, P0, PT, R6, UR8, RZ ;  /* 0x0000000806027c10 */ /* 0x00bfc8000ff1e0ff */
[----:B----4-:R-:W-:-:S06]  /*0860*/  LEA.HI.X.SX32 R3, R6, UR9, 0x1, P0 ;  /* 0x0000000906037c11 */ /* 0x010fcc00080f0eff */
[----:B------:R-:W3:Y:S01]  /*0870*/  LDG.E.U8.CONSTANT R3, desc[UR4][R2.64] ;  /* 0x0000000402037981 */ /* 0x000ee2000c1e9100 */
[C---:B--2---:R-:W-:Y:S01]  /*0880*/  IADD3 R4, P0, PT, R7.reuse, UR10, RZ ;  /* 0x0000000a07047c10 */ /* 0x044fe2000ff1e0ff */
        /* <DEDUP_REMOVED lines=8> */
.L_x_22:
        /* <DEDUP_REMOVED lines=15> */
.L_x_81:


//--------------------- .text.pad_fixed_wrap      --------------------------
	.section	.text.pad_fixed_wrap,"ax",@progbits
	.align	128
        .global         pad_fixed_wrap
        .type           pad_fixed_wrap,@function
        .size           pad_fixed_wrap,(.L_x_82 - pad_fixed_wrap)
        .other          pad_fixed_wrap,@"STO_CUDA_ENTRY STV_DEFAULT"
pad_fixed_wrap:
.text.pad_fixed_wrap:
        /* <DEDUP_REMOVED lines=14> */
[----:B------:R-:W1:Y:S01]  /*00e0*/  LDCU UR4, c[0x0][0x3a8] ;  /* 0x00007500ff0477ac */ /* 0x000e620008000800 */
[----:B------:R-:W2:Y:S06]  /*00f0*/  LDCU UR5, c[0x0][0x3a4] ;  /* 0x00007480ff0577ac */ /* 0x000eac0008000800 */
[----:B------:R-:W3:Y:S01]  /*0100*/  LDC R2, c[0x0][0x394] ;  /* 0x0000e500ff027b82 */ /* 0x000ee20000000800 */
[----:B-1----:R-:W-:Y:S02]  /*0110*/  VIADD R13, R5, -UR4 ;  /* 0x80000004050d7c36 */ /* 0x002fe40008000000 */
[----:B------:R-:W-:Y:S01]  /*0120*/  IMAD R5, R4, UR7, R5 ;  /* 0x0000000704057c24 */ /* 0x000fe2000f8e0205 */
[----:B0-----:R-:W-:-:S02]  /*0130*/  IABS R7, R3 ;  /* 0x0000000300077213 */ /* 0x001fc40000000000 */
[----:B------:R-:W-:Y:S02]  /*0140*/  ISETP.GE.AND P2, PT, R13, RZ, PT ;  /* 0x000000ff0d00720c */ /* 0x000fe40003f46270 */
[----:B------:R-:W0:Y:S01]  /*0150*/  I2F.RP R12, R7 ;  /* 0x00000007000c7306 */ /* 0x000e220000209400 */
[----:B------:R-:W-:Y:S02]  /*0160*/  ISETP.NE.AND P4, PT, R3, RZ, PT ;  /* 0x000000ff0300720c */ /* 0x000fe40003f85270 */
[----:B---3--:R-:W-:-:S05]  /*0170*/  IABS R6, R2 ;  /* 0x0000000200067213 */ /* 0x008fca0000000000 */
[----:B------:R-:W1:Y:S08]  /*0180*/  I2F.RP R0, R6 ;  /* 0x0000000600007306 */ /* 0x000e700000209400 */
[----:B0-----:R-:W0:Y:S08]  /*0190*/  MUFU.RCP R12, R12 ;  /* 0x0000000c000c7308 */ /* 0x001e300000001000 */
[----:B-1----:R-:W1:Y:S01]  /*01a0*/  MUFU.RCP R0, R0 ;  /* 0x0000000000007308 */ /* 0x002e620000001000 */
[----:B0-----:R-:W-:-:S02]  /*01b0*/  VIADD R10, R12, 0xffffffe ;  /* 0x0ffffffe0c0a7836 */ /* 0x001fc40000000000 */
[----:B--2---:R-:W-:-:S05]  /*01c0*/  VIADD R12, R4, -UR5 ;  /* 0x80000005040c7c36 */ /* 0x004fca0008000000 */
[----:B------:R0:W2:Y:S01]  /*01d0*/  F2I.FTZ.U32.TRUNC.NTZ R11, R10 ;  /* 0x0000000a000b7305 */ /* 0x0000a2000021f000 */
[----:B-1----:R-:W-:Y:S01]  /*01e0*/  VIADD R8, R0, 0xffffffe ;  /* 0x0ffffffe00087836 */ /* 0x002fe20000000000 */
[----:B------:R-:W-:-:S06]  /*01f0*/  IABS R0, R13 ;  /* 0x0000000d00007213 */ /* 0x000fcc0000000000 */
[----:B------:R1:W3:Y:S01]  /*0200*/  F2I.FTZ.U32.TRUNC.NTZ R9, R8 ;  /* 0x0000000800097305 */ /* 0x0002e2000021f000 */
[----:B0-----:R-:W-:Y:S02]  /*0210*/  IMAD.MOV.U32 R10, RZ, RZ, RZ ;  /* 0x000000ffff0a7224 */ /* 0x001fe400078e00ff */
[----:B--2---:R-:W-:Y:S02]  /*0220*/  IMAD.MOV R14, RZ, RZ, -R11 ;  /* 0x000000ffff0e7224 */ /* 0x004fe400078e0a0b */
[----:B-1----:R-:W-:Y:S02]  /*0230*/  IMAD.MOV.U32 R8, RZ, RZ, RZ ;  /* 0x000000ffff087224 */ /* 0x002fe400078e00ff */
[----:B------:R-:W-:Y:S01]  /*0240*/  IMAD R15, R14, R7, RZ ;  /* 0x000000070e0f7224 */ /* 0x000fe200078e02ff */
[----:B------:R-:W-:Y:S01]  /*0250*/  IABS R14, R12 ;  /* 0x0000000c000e7213 */ /* 0x000fe20000000000 */
[----:B---3--:R-:W-:Y:S02]  /*0260*/  IMAD.MOV R17, RZ, RZ, -R9 ;  /* 0x000000ffff117224 */ /* 0x008fe400078e0a09 */
[----:B------:R-:W-:-:S04]  /*0270*/  IMAD.HI.U32 R10, R11, R15, R10 ;  /* 0x0000000f0b0a7227 */ /* 0x000fc800078e000a */
[----:B------:R-:W-:Y:S02]  /*0280*/  IMAD R11, R17, R6, RZ ;  /* 0x00000006110b7224 */ /* 0x000fe400078e02ff */
[----:B------:R-:W-:-:S04]  /*0290*/  IMAD.HI.U32 R10, R10, R14, RZ ;  /* 0x0000000e0a0a7227 */ /* 0x000fc800078e00ff */
[----:B------:R-:W-:-:S04]  /*02a0*/  IMAD.HI.U32 R8, R9, R11, R8 ;  /* 0x0000000b09087227 */ /* 0x000fc800078e0008 */
[----:B------:R-:W-:Y:S02]  /*02b0*/  IMAD.MOV.U32 R9, RZ, RZ, R0 ;  /* 0x000000ffff097224 */ /* 0x000fe400078e0000 */
[----:B------:R-:W-:Y:S02]  /*02c0*/  IMAD.MOV R10, RZ, RZ, -R10 ;  /* 0x000000ffff0a7224 */ /* 0x000fe400078e0a0a */
[----:B------:R-:W-:-:S04]  /*02d0*/  IMAD.HI.U32 R8, R8, R9, RZ ;  /* 0x0000000908087227 */ /* 0x000fc800078e00ff */
[----:B------:R-:W-:Y:S02]  /*02e0*/  IMAD.MOV R0, RZ, RZ, -R8 ;  /* 0x000000ffff007224 */ /* 0x000fe400078e0a08 */
[C---:B------:R-:W-:Y:S02]  /*02f0*/  IMAD R8, R7.reuse, R10, R14 ;  /* 0x0000000a07087224 */ /* 0x040fe400078e020e */
[C---:B------:R-:W-:Y:S02]  /*0300*/  IMAD R9, R6.reuse, R0, R9 ;  /* 0x0000000006097224 */ /* 0x040fe400078e0209 */
[----:B------:R-:W0:Y:S01]  /*0310*/  LDC R0, c[0x0][0x3a0] ;  /* 0x0000e800ff007b82 */ /* 0x000e220000000800 */
[----:B------:R-:W-:Y:S02]  /*0320*/  ISETP.GT.U32.AND P1, PT, R7, R8, PT ;  /* 0x000000080700720c */ /* 0x000fe40003f24070 */
[----:B------:R-:W-:-:S11]  /*0330*/  ISETP.GT.U32.AND P0, PT, R6, R9, PT ;  /* 0x000000090600720c */ /* 0x000fd60003f04070 */
[----:B------:R-:W-:Y:S01]  /*0340*/  @!P1 IMAD.IADD R8, R8, 0x1, -R7 ;  /* 0x0000000108089824 */ /* 0x000fe200078e0a07 */
[----:B------:R-:W-:Y:S01]  /*0350*/  ISETP.GE.AND P1, PT, R12, RZ, PT ;  /* 0x000000ff0c00720c */ /* 0x000fe20003f26270 */
[----:B------:R-:W-:-:S03]  /*0360*/  @!P0 IMAD.IADD R9, R9, 0x1, -R6 ;  /* 0x0000000109098824 */ /* 0x000fc600078e0a06 */
[----:B------:R-:W-:Y:S02]  /*0370*/  ISETP.GT.U32.AND P3, PT, R7, R8, PT ;  /* 0x000000080700720c */ /* 0x000fe40003f64070 */
[----:B------:R-:W-:-:S11]  /*0380*/  ISETP.GT.U32.AND P0, PT, R6, R9, PT ;  /* 0x000000090600720c */ /* 0x000fd60003f04070 */
[----:B------:R-:W-:Y:S01]  /*0390*/  @!P3 IMAD.IADD R8, R8, 0x1, -R7 ;  /* 0x000000010808b824 */ /* 0x000fe200078e0a07 */
[----:B------:R-:W-:Y:S01]  /*03a0*/  ISETP.NE.AND P3, PT, R2, RZ, PT ;  /* 0x000000ff0200720c */ /* 0x000fe20003f65270 */
[----:B------:R-:W-:Y:S01]  /*03b0*/  @!P0 IMAD.IADD R9, R9, 0x1, -R6 ;  /* 0x0000000109098824 */ /* 0x000fe200078e0a06 */
[----:B0-----:R-:W-:Y:S01]  /*03c0*/  ISETP.GE.AND P0, PT, R0, 0x1, PT ;  /* 0x000000010000780c */ /* 0x001fe20003f06270 */
[----:B------:R-:W-:Y:S01]  /*03d0*/  @!P1 IMAD.MOV R8, RZ, RZ, -R8 ;  /* 0x000000ffff089224 */ /* 0x000fe200078e0a08 */
[----:B------:R-:W-:Y:S01]  /*03e0*/  @!P4 LOP3.LUT R8, RZ, R3, RZ, 0x33, !PT ;  /* 0x00000003ff08c212 */ /* 0x000fe200078e33ff */
[----:B------:R-:W-:-:S03]  /*03f0*/  @!P2 IMAD.MOV R9, RZ, RZ, -R9 ;  /* 0x000000ffff09a224 */ /* 0x000fc600078e0a09 */
[----:B------:R-:W-:-:S04]  /*0400*/  SHF.R.S32.HI R6, RZ, 0x1f, R8 ;  /* 0x0000001fff067819 */ /* 0x000fc80000011408 */
[----:B------:R-:W-:Y:S02]  /*0410*/  LOP3.LUT R3, R6, R3, RZ, 0xc0, !PT ;  /* 0x0000000306037212 */ /* 0x000fe400078ec0ff */
[----:B------:R-:W-:-:S04]  /*0420*/  @!P3 LOP3.LUT R9, RZ, R2, RZ, 0x33, !PT ;  /* 0x00000002ff09b212 */ /* 0x000fc800078e33ff */
[----:B------:R-:W-:-:S04]  /*0430*/  SHF.R.S32.HI R7, RZ, 0x1f, R9 ;  /* 0x0000001fff077819 */ /* 0x000fc80000011409 */
[----:B------:R-:W-:Y:S01]  /*0440*/  LOP3.LUT R4, R7, R2, RZ, 0xc0, !PT ;  /* 0x0000000207047212 */ /* 0x000fe200078ec0ff */
[----:B------:R-:W-:Y:S06]  /*0450*/  @!P0 EXIT ;  /* 0x000000000000894d */ /* 0x000fec0003800000 */
[----:B------:R-:W-:Y:S01]  /*0460*/  ISETP.GE.U32.AND P1, PT, R0, 0x10, PT ;  /* 0x000000100000780c */ /* 0x000fe20003f26070 */
[----:B------:R-:W-:Y:S01]  /*0470*/  IMAD.IADD R3, R8, 0x1, R3 ;  /* 0x0000000108037824 */ /* 0x000fe200078e0203 */
[----:B------:R-:W-:Y:S01]  /*0480*/  LOP3.LUT R12, R0, 0xf, RZ, 0xc0, !PT ;  /* 0x0000000f000c7812 */ /* 0x000fe200078ec0ff */
[----:B------:R-:W-:Y:S01]  /*0490*/  IMAD.IADD R4, R9, 0x1, R4 ;  /* 0x0000000109047824 */ /* 0x000fe200078e0204 */
[----:B------:R-:W0:Y:S01]  /*04a0*/  LDCU.64 UR4, c[0x0][0x358] ;  /* 0x00006b00ff0477ac */ /* 0x000e220008000a00 */
[----:B------:R-:W-:Y:S01]  /*04b0*/  HFMA2 R7, -RZ, RZ, 0, 0 ;  /* 0x00000000ff077431 */ /* 0x000fe200000001ff */
[----:B------:R-:W-:Y:S01]  /*04c0*/  ISETP.NE.AND P0, PT, R12, RZ, PT ;  /* 0x000000ff0c00720c */ /* 0x000fe20003f05270 */
[----:B------:R-:W-:Y:S02]  /*04d0*/  IMAD R3, R3, R2, R4 ;  /* 0x0000000203037224 */ /* 0x000fe400078e0204 */
[-C--:B------:R-:W-:Y:S02]  /*04e0*/  IMAD R6, R5, R0.reuse, RZ ;  /* 0x0000000005067224 */ /* 0x080fe400078e02ff */
[----:B------:R-:W-:-:S02]  /*04f0*/  IMAD R8, R3, R0, RZ ;  /* 0x0000000003087224 */ /* 0x000fc400078e02ff */
[----:B------:R-:W-:Y:S06]  /*0500*/  @!P1 BRA `(.L_x_23) ;  /* 0x0000000000c49947 */ /* 0x000fec0003800000 */
[----:B------:R-:W-:Y:S01]  /*0510*/  LOP3.LUT R7, R0, 0x7ffffff0, RZ, 0xc0, !PT ;  /* 0x7ffffff000077812 */ /* 0x000fe200078ec0ff */
[----:B------:R-:W-:Y:S02]  /*0520*/  IMAD.MOV.U32 R11, RZ, RZ, R6 ;  /* 0x000000ffff0b7224 */ /* 0x000fe400078e0006 */
[----:B------:R-:W-:Y:S02]  /*0530*/  IMAD.MOV.U32 R9, RZ, RZ, R8 ;  /* 0x000000ffff097224 */ /* 0x000fe400078e0008 */
[----:B------:R-:W-:-:S07]  /*0540*/  IMAD.MOV R10, RZ, RZ, -R7 ;  /* 0x000000ffff0a7224 */ /* 0x000fce00078e0a07 */
.L_x_24:
        /* <DEDUP_REMOVED lines=45> */
.L_x_23:
        /* <DEDUP_REMOVED lines=29> */
.L_x_25:
[----:B------:R-:W-:Y:S05]  /*09f0*/  @!P1 EXIT ;  /* 0x000000000000994d */ /* 0x000fea0003800000 */
[----:B------:R-:W-:Y:S02]  /*0a00*/  ISETP.GE.U32.AND P0, PT, R10, 0x4, PT ;  /* 0x000000040a00780c */ /* 0x000fe40003f06070 */
[----:B------:R-:W-:-:S04]  /*0a10*/  LOP3.LUT R0, R0, 0x3, RZ, 0xc0, !PT ;  /* 0x0000000300007812 */ /* 0x000fc800078ec0ff */
[----:B------:R-:W-:-:S07]  /*0a20*/  ISETP.NE.AND P1, PT, R0, RZ, PT ;  /* 0x000000ff0000720c */ /* 0x000fce0003f25270 */
[----:B------:R-:W-:Y:S06]  /*0a30*/  @!P0 BRA `(.L_x_26) ;  /* 0x0000000000408947 */ /* 0x000fec0003800000 */
[----:B------:R-:W2:Y:S01]  /*0a40*/  LDCU.128 UR8, c[0x0][0x380] ;  /* 0x00007000ff0877ac */ /* 0x000ea20008000c00 */
[----:B01----:R-:W-:-:S04]  /*0a50*/  IADD3 R3, PT, PT, R8, R7, RZ ;  /* 0x0000000708037210 */ /* 0x003fc80007ffe0ff */
        /* <DEDUP_REMOVED lines=14> */
.L_x_26:
[----:B------:R-:W-:Y:S05]  /*0b40*/  @!P1 EXIT ;  /* 0x000000000000994d */ /* 0x000fea0003800000 */
[--C-:B------:R-:W-:Y:S01]  /*0b50*/  IMAD.IADD R6, R6, 0x1, R7.reuse ;  /* 0x0000000106067824 */ /* 0x100fe200078e0207 */
[----:B------:R-:W3:Y:S01]  /*0b60*/  LDCU.128 UR8, c[0x0][0x380] ;  /* 0x00007000ff0877ac */ /* 0x000ee20008000c00 */
[----:B------:R-:W-:Y:S02]  /*0b70*/  IMAD.IADD R7, R8, 0x1, R7 ;  /* 0x0000000108077824 */ /* 0x000fe400078e0207 */
[----:B------:R-:W-:-:S07]  /*0b80*/  IMAD.MOV R0, RZ, RZ, -R0 ;  /* 0x000000ffff007224 */ /* 0x000fce00078e0a00 */
.L_x_27:
        /* <DEDUP_REMOVED lines=12> */
.L_x_28:
        /* <DEDUP_REMOVED lines=11> */
.L_x_82:


//--------------------- .text.pad_fixed_replicate --------------------------
	.section	.text.pad_fixed_replicate,"ax",@progbits
	.align	128
        .global         pad_fixed_replicate
        .type           pad_fixed_replicate,@function
        .size           pad_fixed_replicate,(.L_x_83 - pad_fixed_replicate)
        .other          pad_fixed_replicate,@"STO_CUDA_ENTRY STV_DEFAULT"
pad_fixed_replicate:
.text.pad_fixed_replicate:
        /* <DEDUP_REMOVED lines=13> */
[----:B------:R-:W0:Y:S01]  /*00d0*/  LDC.64 R2, c[0x0][0x3a0] ;  /* 0x0000e800ff027b82 */ /* 0x000e220000000a00 */
[----:B------:R-:W1:Y:S07]  /*00e0*/  LDCU.64 UR4, c[0x0][0x390] ;  /* 0x00007200ff0477ac */ /* 0x000e6e0008000a00 */
[----:B------:R-:W2:Y:S01]  /*00f0*/  LDC R5, c[0x0][0x3a8] ;  /* 0x0000ea00ff057b82 */ /* 0x000ea20000000800 */
[----:B-1----:R-:W-:Y:S02]  /*0100*/  UIADD3 UR6, UPT, UPT, UR5, -0x1, URZ ;  /* 0xffffffff05067890 */ /* 0x002fe4000fffe0ff */
[----:B------:R-:W-:Y:S01]  /*0110*/  UIADD3 UR4, UPT, UPT, UR4, -0x1, URZ ;  /* 0xffffffff04047890 */ /* 0x000fe2000fffe0ff */
[----:B0-----:R-:W-:-:S05]  /*0120*/  ISETP.GE.AND P0, PT, R2, 0x1, PT ;  /* 0x000000010200780c */ /* 0x001fca0003f06270 */
[C---:B------:R-:W-:Y:S01]  /*0130*/  VIADDMNMX.RELU R6, R4.reuse, -R3, UR4, PT ;  /* 0x0000000404067e46 */ /* 0x040fe2000b801903 */
[----:B------:R-:W-:Y:S01]  /*0140*/  IMAD R3, R4, UR7, R0 ;  /* 0x0000000704037c24 */ /* 0x000fe2000f8e0200 */
[----:B--2---:R-:W-:-:S05]  /*0150*/  VIADDMNMX.RELU R5, R0, -R5, UR6, PT ;  /* 0x0000000600057e46 */ /* 0x004fca000b801905 */
[----:B------:R-:W-:Y:S01]  /*0160*/  IMAD R5, R6, UR5, R5 ;  /* 0x0000000506057c24 */ /* 0x000fe2000f8e0205 */
[----:B------:R-:W-:Y:S06]  /*0170*/  @!P0 EXIT ;  /* 0x000000000000894d */ /* 0x000fec0003800000 */
[C---:B------:R-:W-:Y:S01]  /*0180*/  ISETP.GE.U32.AND P1, PT, R2.reuse, 0x10, PT ;  /* 0x000000100200780c */ /* 0x040fe20003f26070 */
[----:B------:R-:W0:Y:S01]  /*0190*/  LDCU.64 UR4, c[0x0][0x358] ;  /* 0x00006b00ff0477ac */ /* 0x000e220008000a00 */
[----:B------:R-:W-:Y:S01]  /*01a0*/  LOP3.LUT R22, R2, 0xf, RZ, 0xc0, !PT ;  /* 0x0000000f02167812 */ /* 0x000fe200078ec0ff */
[-C--:B------:R-:W-:Y:S02]  /*01b0*/  IMAD R0, R3, R2.reuse, RZ ;  /* 0x0000000203007224 */ /* 0x080fe400078e02ff */
[----:B------:R-:W-:Y:S01]  /*01c0*/  IMAD R3, R5, R2, RZ ;  /* 0x0000000205037224 */ /* 0x000fe200078e02ff */
[----:B------:R-:W-:Y:S01]  /*01d0*/  ISETP.NE.AND P0, PT, R22, RZ, PT ;  /* 0x000000ff1600720c */ /* 0x000fe20003f05270 */
[----:B------:R-:W-:-:S06]  /*01e0*/  IMAD.MOV.U32 R8, RZ, RZ, RZ ;  /* 0x000000ffff087224 */ /* 0x000fcc00078e00ff */
[----:B------:R-:W-:Y:S06]  /*01f0*/  @!P1 BRA `(.L_x_29) ;  /* 0x0000000000c49947 */ /* 0x000fec0003800000 */
[----:B------:R-:W-:Y:S01]  /*0200*/  LOP3.LUT R8, R2, 0x7ffffff0, RZ, 0xc0, !PT ;  /* 0x7ffffff002087812 */ /* 0x000fe200078ec0ff */
[----:B------:R-:W-:Y:S02]  /*0210*/  IMAD.MOV.U32 R11, RZ, RZ, R0 ;  /* 0x000000ffff0b7224 */ /* 0x000fe400078e0000 */
[----:B------:R-:W-:Y:S02]  /*0220*/  IMAD.MOV.U32 R9, RZ, RZ, R3 ;  /* 0x000000ffff097224 */ /* 0x000fe400078e0003 */
[----:B------:R-:W-:-:S07]  /*0230*/  IMAD.MOV R10, RZ, RZ, -R8 ;  /* 0x000000ffff0a7224 */ /* 0x000fce00078e0a08 */
.L_x_30:
        /* <DEDUP_REMOVED lines=45> */
.L_x_29:
        /* <DEDUP_REMOVED lines=29> */
.L_x_31:
        /* <DEDUP_REMOVED lines=21> */
.L_x_32:
[----:B------:R-:W-:Y:S05]  /*0830*/  @!P0 EXIT ;  /* 0x000000000000894d */ /* 0x000fea0003800000 */
[--C-:B------:R-:W-:Y:S01]  /*0840*/  IMAD.IADD R0, R0, 0x1, R8.reuse ;  /* 0x0000000100007824 */ /* 0x100fe200078e0208 */
[----:B------:R-:W3:Y:S01]  /*0850*/  LDCU.128 UR8, c[0x0][0x380] ;  /* 0x00007000ff0877ac */ /* 0x000ee20008000c00 */
[----:B------:R-:W-:Y:S02]  /*0860*/  IMAD.IADD R8, R3, 0x1, R8 ;  /* 0x0000000103087824 */ /* 0x000fe400078e0208 */
[----:B--2---:R-:W-:-:S07]  /*0870*/  IMAD.MOV R6, RZ, RZ, -R2 ;  /* 0x000000ffff067224 */ /* 0x004fce00078e0a02 */
.L_x_33:
[----:B---3--:R-:W-:-:S04]  /*0880*/  IADD3 R2, P0, PT, R8, UR8, RZ ;  /* 0x0000000808027c10 */ /* 0x008fc8000ff1e0ff */
[----:B--2---:R-:W-:-:S06]  /*0890*/  LEA.HI.X.SX32 R3, R8, UR9, 0x1, P0 ;  /* 0x0000000908037c11 */ /* 0x004fcc00080f0eff */
[----:B------:R-:W2:Y:S01]  /*08a0*/  LDG.E.U8.CONSTANT R3, desc[UR4][R2.64] ;  /* 0x0000000402037981 */ /* 0x000ea2000c1e9100 */
[----:B01----:R-:W-:Y:S01]  /*08b0*/  IADD3 R4, P0, PT, R0, UR10, RZ ;  /* 0x0000000a00047c10 */ /* 0x003fe2000ff1e0ff */
[----:B------:R-:W-:Y:S02]  /*08c0*/  VIADD R6, R6, 0x1 ;  /* 0x0000000106067836 */ /* 0x000fe40000000000 */
[----:B------:R-:W-:Y:S01]  /*08d0*/  VIADD R8, R8, 0x1 ;  /* 0x0000000108087836 */ /* 0x000fe20000000000 */
[C---:B------:R-:W-:Y:S01]  /*08e0*/  LEA.HI.X.SX32 R5, R0.reuse, UR11, 0x1, P0 ;  /* 0x0000000b00057c11 */ /* 0x040fe200080f0eff */
[----:B------:R-:W-:Y:S01]  /*08f0*/  VIADD R0, R0, 0x1 ;  /* 0x0000000100007836 */ /* 0x000fe20000000000 */
[----:B------:R-:W-:-:S03]  /*0900*/  ISETP.NE.AND P0, PT, R6, RZ, PT ;  /* 0x000000ff0600720c */ /* 0x000fc60003f05270 */
[----:B--2---:R2:W-:Y:S10]  /*0910*/  STG.E.U8 desc[UR4][R4.64], R3 ;  /* 0x0000000304007986 */ /* 0x0045f4000c101104 */
[----:B------:R-:W-:Y:S05]  /*0920*/  @P0 BRA `(.L_x_33) ;  /* 0xfffffffc00d40947 */ /* 0x000fea000383ffff */
[----:B------:R-:W-:Y:S05]  /*0930*/  EXIT ;  /* 0x000000000000794d */ /* 0x000fea0003800000 */
.L_x_34:
        /* <DEDUP_REMOVED lines=12> */
.L_x_83:


//--------------------- .text.pad_fixed_reflect   --------------------------
	.section	.text.pad_fixed_reflect,"ax",@progbits
	.align	128
        .global         pad_fixed_reflect
        .type           pad_fixed_reflect,@function
        .size           pad_fixed_reflect,(.L_x_84 - pad_fixed_reflect)
        .other          pad_fixed_reflect,@"STO_CUDA_ENTRY STV_DEFAULT"
pad_fixed_reflect:
.text.pad_fixed_reflect:
        /* <DEDUP_REMOVED lines=15> */
[----:B------:R-:W-:Y:S01]  /*00f0*/  IMAD R5, R3, UR7, R0 ;  /* 0x0000000703057c24 */ /* 0x000fe2000f8e0200 */
[----:B------:R-:W2:Y:S01]  /*0100*/  LDCU UR4, c[0x0][0x3a8] ;  /* 0x00007500ff0477ac */ /* 0x000ea20008000800 */
[----:B------:R-:W-:Y:S01]  /*0110*/  IMAD.MOV.U32 R4, RZ, RZ, RZ ;  /* 0x000000ffff047224 */ /* 0x000fe200078e00ff */
[----:B0-----:R-:W-:Y:S01]  /*0120*/  UISETP.GE.AND UP0, UPT, UR5, 0x2, UPT ;  /* 0x000000020500788c */ /* 0x001fe2000bf06270 */
[----:B--2---:R-:W-:Y:S02]  /*0130*/  VIADD R6, R0, -UR4 ;  /* 0x8000000400067c36 */ /* 0x004fe40008000000 */
[----:B-1----:R-:W-:-:S06]  /*0140*/  IMAD R0, R5, R2, RZ ;  /* 0x0000000205007224 */ /* 0x002fcc00078e02ff */
[----:B------:R-:W-:Y:S05]  /*0150*/  BRA.U !UP0, `(.L_x_35) ;  /* 0x0000000108b87547 */ /* 0x000fea000b800000 */
[----:B------:R-:W-:Y:S01]  /*0160*/  ISETP.GT.AND P0, PT, R6, -0x1, PT ;  /* 0xffffffff0600780c */ /* 0x000fe20003f04270 */
[----:B------:R-:W-:-:S12]  /*0170*/  BSSY.RECONVERGENT B0, `(.L_x_35) ;  /* 0x000002c000007945 */ /* 0x000fd80003800200 */
[----:B------:R-:W-:Y:S05]  /*0180*/  @P0 BRA `(.L_x_36) ;  /* 0x00000000004c0947 */ /* 0x000fea0003800000 */
[----:B------:R-:W0:Y:S01]  /*0190*/  I2F.U32.RP R7, UR5 ;  /* 0x0000000500077d06 */ /* 0x000e220008209000 */
[----:B------:R-:W-:Y:S02]  /*01a0*/  LOP3.LUT R6, RZ, R6, RZ, 0x33, !PT ;  /* 0x00000006ff067212 */ /* 0x000fe400078e33ff */
[----:B------:R-:W-:-:S05]  /*01b0*/  ISETP.NE.U32.AND P1, PT, RZ, UR5, PT ;  /* 0x00000005ff007c0c */ /* 0x000fca000bf25070 */
[----:B0-----:R-:W0:Y:S02]  /*01c0*/  MUFU.RCP R7, R7 ;  /* 0x0000000700077308 */ /* 0x001e240000001000 */
[----:B0-----:R-:W-:-:S06]  /*01d0*/  VIADD R4, R7, 0xffffffe ;  /* 0x0ffffffe07047836 */ /* 0x001fcc0000000000 */
[----:B------:R0:W1:Y:S02]  /*01e0*/  F2I.FTZ.U32.TRUNC.NTZ R5, R4 ;  /* 0x0000000400057305 */ /* 0x000064000021f000 */
[----:B0-----:R-:W-:Y:S02]  /*01f0*/  IMAD.MOV.U32 R4, RZ, RZ, RZ ;  /* 0x000000ffff047224 */ /* 0x001fe400078e00ff */
[----:B-1----:R-:W-:-:S04]  /*0200*/  IMAD.MOV R9, RZ, RZ, -R5 ;  /* 0x000000ffff097224 */ /* 0x002fc800078e0a05 */
[----:B------:R-:W-:-:S04]  /*0210*/  IMAD R9, R9, UR5, RZ ;  /* 0x0000000509097c24 */ /* 0x000fc8000f8e02ff */
[----:B------:R-:W-:-:S06]  /*0220*/  IMAD.HI.U32 R5, R5, R9, R4 ;  /* 0x0000000905057227 */ /* 0x000fcc00078e0004 */
[----:B------:R-:W-:-:S05]  /*0230*/  IMAD.HI.U32 R5, R5, R6, RZ ;  /* 0x0000000605057227 */ /* 0x000fca00078e00ff */
[----:B------:R-:W-:-:S05]  /*0240*/  IADD3 R5, PT, PT, -R5, RZ, RZ ;  /* 0x000000ff05057210 */ /* 0x000fca0007ffe1ff */
[----:B------:R-:W-:-:S05]  /*0250*/  IMAD R4, R5, UR5, R6 ;  /* 0x0000000505047c24 */ /* 0x000fca000f8e0206 */
[----:B------:R-:W-:-:S13]  /*0260*/  ISETP.GE.U32.AND P0, PT, R4, UR5, PT ;  /* 0x0000000504007c0c */ /* 0x000fda000bf06070 */
[----:B------:R-:W-:-:S05]  /*0270*/  @P0 VIADD R4, R4, -UR5 ;  /* 0x8000000504040c36 */ /* 0x000fca0008000000 */
[----:B------:R-:W-:-:S13]  /*0280*/  ISETP.GE.U32.AND P0, PT, R4, UR5, PT ;  /* 0x0000000504007c0c */ /* 0x000fda000bf06070 */
[----:B------:R-:W-:Y:S01]  /*0290*/  @P0 VIADD R4, R4, -UR5 ;  /* 0x8000000504040c36 */ /* 0x000fe20008000000 */
[----:B------:R-:W-:Y:S01]  /*02a0*/  @!P1 LOP3.LUT R4, RZ, UR5, RZ, 0x33, !PT ;  /* 0x00000005ff049c12 */ /* 0x000fe2000f8e33ff */
[----:B------:R-:W-:Y:S06]  /*02b0*/  BRA `(.L_x_37) ;  /* 0x00000000005c7947 */ /* 0x000fec0003800000 */
.L_x_36:
[----:B------:R-:W-:Y:S01]  /*02c0*/  ISETP.GE.U32.AND P0, PT, R6, UR5, PT ;  /* 0x0000000506007c0c */ /* 0x000fe2000bf06070 */
[----:B------:R-:W-:-:S12]  /*02d0*/  IMAD.MOV.U32 R4, RZ, RZ, R6 ;  /* 0x000000ffff047224 */ /* 0x000fd800078e0006 */
[----:B------:R-:W-:Y:S05]  /*02e0*/  @!P0 BRA `(.L_x_37) ;  /* 0x0000000000508947 */ /* 0x000fea0003800000 */
[----:B------:R-:W0:Y:S01]  /*02f0*/  I2F.U32.RP R7, UR5 ;  /* 0x0000000500077d06 */ /* 0x000e220008209000 */
[----:B------:R-:W-:Y:S01]  /*0300*/  IMAD.MOV.U32 R4, RZ, RZ, RZ ;  /* 0x000000ffff047224 */ /* 0x000fe200078e00ff */
[----:B------:R-:W-:Y:S01]  /*0310*/  ISETP.NE.U32.AND P1, PT, RZ, UR5, PT ;  /* 0x00000005ff007c0c */ /* 0x000fe2000bf25070 */
[----:B------:R-:W-:-:S05]  /*0320*/  VIADD R6, R6, -UR5 ;  /* 0x8000000506067c36 */ /* 0x000fca0008000000 */
[----:B0-----:R-:W0:Y:S02]  /*0330*/  MUFU.RCP R7, R7 ;  /* 0x0000000700077308 */ /* 0x001e240000001000 */
[----:B0-----:R-:W-:-:S06]  /*0340*/  VIADD R8, R7, 0xffffffe ;  /* 0x0ffffffe07087836 */ /* 0x001fcc0000000000 */
[----:B------:R-:W0:Y:S02]  /*0350*/  F2I.FTZ.U32.TRUNC.NTZ R5, R8 ;  /* 0x0000000800057305 */ /* 0x000e24000021f000 */
[----:B0-----:R-:W-:-:S05]  /*0360*/  IADD3 R9, PT, PT, RZ, -R5, RZ ;  /* 0x80000005ff097210 */ /* 0x001fca0007ffe0ff */
[----:B------:R-:W-:-:S04]  /*0370*/  IMAD R9, R9, UR5, RZ ;  /* 0x0000000509097c24 */ /* 0x000fc8000f8e02ff */
[----:B------:R-:W-:-:S06]  /*0380*/  IMAD.HI.U32 R9, R5, R9, R4 ;  /* 0x0000000905097227 */ /* 0x000fcc00078e0004 */
[----:B------:R-:W-:-:S04]  /*0390*/  IMAD.HI.U32 R4, R9, R6, RZ ;  /* 0x0000000609047227 */ /* 0x000fc800078e00ff */
[----:B------:R-:W-:-:S04]  /*03a0*/  IMAD.MOV R5, RZ, RZ, -R4 ;  /* 0x000000ffff057224 */ /* 0x000fc800078e0a04 */
[----:B------:R-:W-:-:S05]  /*03b0*/  IMAD R6, R5, UR5, R6 ;  /* 0x0000000505067c24 */ /* 0x000fca000f8e0206 */
[----:B------:R-:W-:-:S13]  /*03c0*/  ISETP.GE.U32.AND P0, PT, R6, UR5, PT ;  /* 0x0000000506007c0c */ /* 0x000fda000bf06070 */
[----:B------:R-:W-:-:S05]  /*03d0*/  @P0 VIADD R6, R6, -UR5 ;  /* 0x8000000506060c36 */ /* 0x000fca0008000000 */
[----:B------:R-:W-:-:S13]  /*03e0*/  ISETP.GE.U32.AND P0, PT, R6, UR5, PT ;  /* 0x0000000506007c0c */ /* 0x000fda000bf06070 */
[----:B------:R-:W-:Y:S02]  /*03f0*/  @P0 IADD3 R6, PT, PT, R6, -UR5, RZ ;  /* 0x8000000506060c10 */ /* 0x000fe4000fffe0ff */
[----:B------:R-:W-:-:S04]  /*0400*/  @!P1 LOP3.LUT R6, RZ, UR5, RZ, 0x33, !PT ;  /* 0x00000005ff069c12 */ /* 0x000fc8000f8e33ff */
[----:B------:R-:W-:-:S05]  /*0410*/  LOP3.LUT R4, RZ, R6, RZ, 0x33, !PT ;  /* 0x00000006ff047212 */ /* 0x000fca00078e33ff */
[----:B------:R-:W-:-:S07]  /*0420*/  VIADD R4, R4, UR5 ;  /* 0x0000000504047c36 */ /* 0x000fce0008000000 */
.L_x_37:
[----:B------:R-:W-:Y:S05]  /*0430*/  BSYNC.RECONVERGENT B0 ;  /* 0x0000000000007941 */ /* 0x000fea0003800200 */
.L_x_35:
[----:B------:R-:W0:Y:S01]  /*0440*/  LDCU UR6, c[0x0][0x390] ;  /* 0x00007200ff0677ac */ /* 0x000e220008000800 */
[----:B------:R-:W-:Y:S01]  /*0450*/  IMAD.MOV.U32 R5, RZ, RZ, RZ ;  /* 0x000000ffff057224 */ /* 0x000fe200078e00ff */
[----:B------:R-:W1:Y:S01]  /*0460*/  LDCU UR4, c[0x0][0x3a4] ;  /* 0x00007480ff0477ac */ /* 0x000e620008000800 */
[----:B0-----:R-:W-:Y:S01]  /*0470*/  UISETP.GE.AND UP0, UPT, UR6, 0x2, UPT ;  /* 0x000000020600788c */ /* 0x001fe2000bf06270 */
[----:B-1----:R-:W-:-:S08]  /*0480*/  VIADD R3, R3, -UR4 ;  /* 0x8000000403037c36 */ /* 0x002fd00008000000 */
        /* <DEDUP_REMOVED lines=10> */
[----:B0-----:R-:W-:Y:S01]  /*0530*/  IMAD.MOV.U32 R6, RZ, RZ, RZ ;  /* 0x000000ffff067224 */ /* 0x001fe200078e00ff */
[----:B-1----:R-:W-:-:S05]  /*0540*/  IADD3 R9, PT, PT, RZ, -R7, RZ ;  /* 0x80000007ff097210 */ /* 0x002fca0007ffe0ff */
        /* <DEDUP_REMOVED lines=8> */
[----:B------:R-:W-:Y:S01]  /*05d0*/  @P0 VIADD R5, R5, -UR6 ;  /* 0x8000000605050c36 */ /* 0x000fe20008000000 */
[----:B------:R-:W-:Y:S01]  /*05e0*/  @!P1 LOP3.LUT R5, RZ, UR6, RZ, 0x33, !PT ;  /* 0x00000006ff059c12 */ /* 0x000fe2000f8e33ff */
[----:B------:R-:W-:Y:S06]  /*05f0*/  BRA `(.L_x_40) ;  /* 0x00000000005c7947 */ /* 0x000fec0003800000 */
.L_x_39:
[----:B------:R-:W-:Y:S02]  /*0600*/  ISETP.GE.U32.AND P0, PT, R3, UR6, PT ;  /* 0x0000000603007c0c */ /* 0x000fe4000bf06070 */
[----:B------:R-:W-:-:S11]  /*0610*/  MOV R5, R3 ;  /* 0x0000000300057202 */ /* 0x000fd60000000f00 */
        /* <DEDUP_REMOVED lines=8> */
[----:B0-----:R-:W-:-:S04]  /*06a0*/  IMAD.MOV R5, RZ, RZ, -R7 ;  /* 0x000000ffff057224 */ /* 0x001fc800078e0a07 */
        /* <DEDUP_REMOVED lines=9> */
[----:B------:R-:W-:-:S04]  /*0740*/  @!P1 LOP3.LUT R3, RZ, UR6, RZ, 0x33, !PT ;  /* 0x00000006ff039c12 */ /* 0x000fc8000f8e33ff */
[----:B------:R-:W-:-:S05]  /*0750*/  LOP3.LUT R3, RZ, R3, RZ, 0x33, !PT ;  /* 0x00000003ff037212 */ /* 0x000fca00078e33ff */
[----:B------:R-:W-:-:S07]  /*0760*/  VIADD R5, R3, UR6 ;  /* 0x0000000603057c36 */ /* 0x000fce0008000000 */
.L_x_40:
[----:B------:R-:W-:Y:S05]  /*0770*/  BSYNC.RECONVERGENT B0 ;  /* 0x0000000000007941 */ /* 0x000fea0003800200 */
.L_x_38:
[----:B------:R-:W-:Y:S01]  /*0780*/  ISETP.GE.AND P0, PT, R2, 0x1, PT ;  /* 0x000000010200780c */ /* 0x000fe20003f06270 */
[----:B------:R-:W-:-:S12]  /*0790*/  IMAD R3, R5, UR5, R4 ;  /* 0x0000000505037c24 */ /* 0x000fd8000f8e0204 */
[----:B------:R-:W-:Y:S05]  /*07a0*/  @!P0 EXIT ;  /* 0x000000000000894d */ /* 0x000fea0003800000 */
[C---:B------:R-:W-:Y:S01]  /*07b0*/  ISETP.GE.U32.AND P1, PT, R2.reuse, 0x10, PT ;  /* 0x000000100200780c */ /* 0x040fe20003f26070 */
[----:B------:R-:W0:Y:S01]  /*07c0*/  LDCU.64 UR4, c[0x0][0x358] ;  /* 0x00006b00ff0477ac */ /* 0x000e220008000a00 */
[----:B------:R-:W-:Y:S01]  /*07d0*/  LOP3.LUT R24, R2, 0xf, RZ, 0xc0, !PT ;  /* 0x0000000f02187812 */ /* 0x000fe200078ec0ff */
[----:B------:R-:W-:Y:S02]  /*07e0*/  IMAD R3, R3, R2, RZ ;  /* 0x0000000203037224 */ /* 0x000fe400078e02ff */
[----:B------:R-:W-:Y:S01]  /*07f0*/  IMAD.MOV.U32 R8, RZ, RZ, RZ ;  /* 0x000000ffff087224 */ /* 0x000fe200078e00ff */
[----:B------:R-:W-:-:S07]  /*0800*/  ISETP.NE.AND P0, PT, R24, RZ, PT ;  /* 0x000000ff1800720c */ /* 0x000fce0003f05270 */
[----:B------:R-:W-:Y:S06]  /*0810*/  @!P1 BRA `(.L_x_41) ;  /* 0x0000000000c49947 */ /* 0x000fec0003800000 */
[----:B------:R-:W-:Y:S01]  /*0820*/  LOP3.LUT R8, R2, 0x7ffffff0, RZ, 0xc0, !PT ;  /* 0x7ffffff002087812 */ /* 0x000fe200078ec0ff */
[----:B------:R-:W-:Y:S01]  /*0830*/  IMAD.MOV.U32 R9, RZ, RZ, R3 ;  /* 0x000000ffff097224 */ /* 0x000fe200078e0003 */
[----:B------:R-:W-:-:S03]  /*0840*/  MOV R11, R0 ;  /* 0x00000000000b7202 */ /* 0x000fc60000000f00 */
[----:B------:R-:W-:-:S07]  /*0850*/  IMAD.MOV R10, RZ, RZ, -R8 ;  /* 0x000000ffff0a7224 */ /* 0x000fce00078e0a08 */
.L_x_42:
        /* <DEDUP_REMOVED lines=35> */
[----:B------:R-:W-:-:S03]  /*0a90*/  IADD3 R11, PT, PT, R11, 0x10, RZ ;  /* 0x000000100b0b7810 */ /* 0x000fc60007ffe0ff */
        /* <DEDUP_REMOVED lines=9> */
.L_x_41:
        /* <DEDUP_REMOVED lines=29> */
.L_x_43:
        /* <DEDUP_REMOVED lines=21> */
.L_x_44:
[----:B------:R-:W-:Y:S05]  /*0e50*/  @!P0 EXIT ;  /* 0x000000000000894d */ /* 0x000fea0003800000 */
[--C-:B------:R-:W-:Y:S01]  /*0e60*/  IMAD.IADD R0, R0, 0x1, R8.reuse ;  /* 0x0000000100007824 */ /* 0x100fe200078e0208 */
[----:B------:R-:W3:Y:S01]  /*0e70*/  LDCU.128 UR8, c[0x0][0x380] ;  /* 0x00007000ff0877ac */ /* 0x000ee20008000c00 */
[----:B------:R-:W-:Y:S02]  /*0e80*/  IMAD.IADD R8, R3, 0x1, R8 ;  /* 0x0000000103087824 */ /* 0x000fe400078e0208 */
[----:B--2---:R-:W-:-:S07]  /*0e90*/  IMAD.MOV R6, RZ, RZ, -R2 ;  /* 0x000000ffff067224 */ /* 0x004fce00078e0a02 */
.L_x_45:
[----:B---3--:R-:W-:-:S04]  /*0ea0*/  IADD3 R2, P0, PT, R8, UR8, RZ ;  /* 0x0000000808027c10 */ /* 0x008fc8000ff1e0ff */
[----:B--2---:R-:W-:-:S06]  /*0eb0*/  LEA.HI.X.SX32 R3, R8, UR9, 0x1, P0 ;  /* 0x0000000908037c11 */ /* 0x004fcc00080f0eff */
[----:B------:R-:W2:Y:S01]  /*0ec0*/  LDG.E.U8.CONSTANT R3, desc[UR4][R2.64] ;  /* 0x0000000402037981 */ /* 0x000ea2000c1e9100 */
[----:B01----:R-:W-:Y:S01]  /*0ed0*/  IADD3 R4, P0, PT, R0, UR10, RZ ;  /* 0x0000000a00047c10 */ /* 0x003fe2000ff1e0ff */
[----:B------:R-:W-:Y:S01]  /*0ee0*/  VIADD R8, R8, 0x1 ;  /* 0x0000000108087836 */ /* 0x000fe20000000000 */
[----:B------:R-:W-:Y:S02]  /*0ef0*/  IADD3 R6, PT, PT, R6, 0x1, RZ ;  /* 0x0000000106067810 */ /* 0x000fe40007ffe0ff */
[C---:B------:R-:W-:Y:S01]  /*0f00*/  LEA.HI.X.SX32 R5, R0.reuse, UR11, 0x1, P0 ;  /* 0x0000000b00057c11 */ /* 0x040fe200080f0eff */
[----:B------:R-:W-:Y:S01]  /*0f10*/  VIADD R0, R0, 0x1 ;  /* 0x0000000100007836 */ /* 0x000fe20000000000 */
[----:B------:R-:W-:-:S03]  /*0f20*/  ISETP.NE.AND P0, PT, R6, RZ, PT ;  /* 0x000000ff0600720c */ /* 0x000fc60003f05270 */
[----:B--2---:R2:W-:Y:S10]  /*0f30*/  STG.E.U8 desc[UR4][R4.64], R3 ;  /* 0x0000000304007986 */ /* 0x0045f4000c101104 */
[----:B------:R-:W-:Y:S05]  /*0f40*/  @P0 BRA `(.L_x_45) ;  /* 0xfffffffc00d40947 */ /* 0x000fea000383ffff */
[----:B------:R-:W-:Y:S05]  /*0f50*/  EXIT ;  /* 0x000000000000794d */ /* 0x000fea0003800000 */
.L_x_46:
        /* <DEDUP_REMOVED lines=10> */
.L_x_84:


//--------------------- .text.pad_fixed_constant  --------------------------
	.section	.text.pad_fixed_constant,"ax",@progbits
	.align	128
        .global         pad_fixed_constant
        .type           pad_fixed_constant,@function
        .size           pad_fixed_constant,(.L_x_85 - pad_fixed_constant)
        .other          pad_fixed_constant,@"STO_CUDA_ENTRY STV_DEFAULT"
pad_fixed_constant:
.text.pad_fixed_constant:
        /* <DEDUP_REMOVED lines=14> */
[----:B------:R-:W1:Y:S01]  /*00e0*/  LDCU UR4, c[0x0][0x3a8] ;  /* 0x00007500ff0477ac */ /* 0x000e620008000800 */
[----:B------:R-:W2:Y:S01]  /*00f0*/  LDCU.64 UR10, c[0x0][0x390] ;  /* 0x00007200ff0a77ac */ /* 0x000ea20008000a00 */
[----:B------:R-:W3:Y:S01]  /*0100*/  LDCU.64 UR6, c[0x0][0x358] ;  /* 0x00006b00ff0677ac */ /* 0x000ee20008000a00 */
[----:B-1----:R-:W-:Y:S02]  /*0110*/  VIADD R5, R0, -UR4 ;  /* 0x8000000400057c36 */ /* 0x002fe40008000000 */
[----:B0-----:R-:W-:-:S03]  /*0120*/  IMAD.IADD R6, R4, 0x1, -R3 ;  /* 0x0000000104067824 */ /* 0x001fc600078e0a03 */
[----:B--2---:R-:W-:Y:S01]  /*0130*/  ISETP.GE.AND P0, PT, R5, UR11, PT ;  /* 0x0000000b05007c0c */ /* 0x004fe2000bf06270 */
[----:B------:R-:W-:Y:S01]  /*0140*/  IMAD R3, R4, UR9, R0 ;  /* 0x0000000904037c24 */ /* 0x000fe2000f8e0200 */
[----:B------:R-:W-:-:S03]  /*0150*/  ISETP.GE.AND P1, PT, R6, UR10, PT ;  /* 0x0000000a06007c0c */ /* 0x000fc6000bf26270 */
[----:B------:R-:W-:Y:S01]  /*0160*/  IMAD R0, R3, R2, RZ ;  /* 0x0000000203007224 */ /* 0x000fe200078e02ff */
[----:B------:R-:W-:Y:S02]  /*0170*/  ISETP.GT.AND P2, PT, R5, -0x1, !P0 ;  /* 0xffffffff0500780c */ /* 0x000fe40004744270 */
[----:B------:R-:W-:-:S13]  /*0180*/  ISETP.GT.AND P0, PT, R6, -0x1, !P1 ;  /* 0xffffffff0600780c */ /* 0x000fda0004f04270 */
[----:B---3--:R-:W-:Y:S05]  /*0190*/  @P0 BRA P2, `(.L_x_47) ;  /* 0x0000000000f40947 */ /* 0x008fea0001000000 */
[----:B------:R-:W-:-:S13]  /*01a0*/  ISETP.GE.AND P0, PT, R2, 0x1, PT ;  /* 0x000000010200780c */ /* 0x000fda0003f06270 */
[----:B------:R-:W-:Y:S05]  /*01b0*/  @!P0 EXIT ;  /* 0x000000000000894d */ /* 0x000fea0003800000 */
[----:B------:R-:W0:Y:S01]  /*01c0*/  LDC.U8 R9, c[0x0][0x3ac] ;  /* 0x0000eb00ff097b82 */ /* 0x000e220000000000 */
[C---:B------:R-:W-:Y:S01]  /*01d0*/  ISETP.GE.U32.AND P0, PT, R2.reuse, 0x8, PT ;  /* 0x000000080200780c */ /* 0x040fe20003f06070 */
[----:B------:R-:W-:Y:S01]  /*01e0*/  IMAD.MOV.U32 R5, RZ, RZ, RZ ;  /* 0x000000ffff057224 */ /* 0x000fe200078e00ff */
[----:B------:R-:W-:-:S04]  /*01f0*/  LOP3.LUT R8, R2, 0x7, RZ, 0xc0, !PT ;  /* 0x0000000702087812 */ /* 0x000fc800078ec0ff */
[----:B------:R-:W-:-:S07]  /*0200*/  ISETP.NE.AND P1, PT, R8, RZ, PT ;  /* 0x000000ff0800720c */ /* 0x000fce0003f25270 */
[----:B------:R-:W-:Y:S06]  /*0210*/  @!P0 BRA `(.L_x_48) ;  /* 0x00000000004c8947 */ /* 0x000fec0003800000 */
[----:B------:R-:W1:Y:S01]  /*0220*/  LDC.64 R10, c[0x0][0x388] ;  /* 0x0000e200ff0a7b82 */ /* 0x000e620000000a00 */
[----:B------:R-:W-:Y:S01]  /*0230*/  LOP3.LUT R5, R2, 0x7ffffff8, RZ, 0xc0, !PT ;  /* 0x7ffffff802057812 */ /* 0x000fe200078ec0ff */
[----:B------:R-:W-:-:S04]  /*0240*/  IMAD.MOV.U32 R7, RZ, RZ, R0 ;  /* 0x000000ffff077224 */ /* 0x000fc800078e0000 */
[----:B------:R-:W-:-:S07]  /*0250*/  IMAD.MOV R4, RZ, RZ, -R5 ;  /* 0x000000ffff047224 */ /* 0x000fce00078e0a05 */
.L_x_49:
[----:B------:R-:W-:Y:S01]  /*0260*/  SHF.R.S32.HI R6, RZ, 0x1f, R7 ;  /* 0x0000001fff067819 */ /* 0x000fe20000011407 */
[----:B------:R-:W-:Y:S01]  /*0270*/  VIADD R4, R4, 0x8 ;  /* 0x0000000804047836 */ /* 0x000fe20000000000 */
[C---:B-12---:R-:W-:Y:S01]  /*0280*/  IADD3 R2, P0, P2, R7.reuse, 0x3, R10 ;  /* 0x0000000307027810 */ /* 0x046fe20007a1e00a */
[----:B------:R-:W-:-:S03]  /*0290*/  VIADD R7, R7, 0x8 ;  /* 0x0000000807077836 */ /* 0x000fc60000000000 */
[----:B------:R-:W-:Y:S02]  /*02a0*/  IADD3.X R3, PT, PT, R6, R11, RZ, P0, P2 ;  /* 0x0000000b06037210 */ /* 0x000fe400007e44ff */
[----:B------:R-:W-:-:S03]  /*02b0*/  ISETP.NE.AND P0, PT, R4, RZ, PT ;  /* 0x000000ff0400720c */ /* 0x000fc60003f05270 */
[----:B0-----:R2:W-:Y:S04]  /*02c0*/  STG.E.U8 desc[UR6][R2.64+-0x3], R9 ;  /* 0xfffffd0902007986 */ /* 0x0015e8000c101106 */
        /* <DEDUP_REMOVED lines=8> */
.L_x_48:
[----:B------:R-:W-:Y:S05]  /*0350*/  @!P1 EXIT ;  /* 0x000000000000994d */ /* 0x000fea0003800000 */
[----:B------:R-:W1:Y:S01]  /*0360*/  LDC R4, c[0x0][0x3a0] ;  /* 0x0000e800ff047b82 */ /* 0x000e620000000800 */
[----:B------:R-:W-:Y:S02]  /*0370*/  ISETP.GE.U32.AND P0, PT, R8, 0x4, PT ;  /* 0x000000040800780c */ /* 0x000fe40003f06070 */
[----:B-1----:R-:W-:-:S04]  /*0380*/  LOP3.LUT R6, R4, 0x3, RZ, 0xc0, !PT ;  /* 0x0000000304067812 */ /* 0x002fc800078ec0ff */
[----:B------:R-:W-:-:S07]  /*0390*/  ISETP.NE.AND P1, PT, R6, RZ, PT ;  /* 0x000000ff0600720c */ /* 0x000fce0003f25270 */
[----:B------:R-:W-:Y:S06]  /*03a0*/  @!P0 BRA `(.L_x_50) ;  /* 0x0000000000248947 */ /* 0x000fec0003800000 */
[----:B------:R-:W1:Y:S01]  /*03b0*/  LDCU.64 UR4, c[0x0][0x388] ;  /* 0x00007100ff0477ac */ /* 0x000e620008000a00 */
[----:B--2---:R-:W-:Y:S02]  /*03c0*/  IMAD.IADD R3, R0, 0x1, R5 ;  /* 0x0000000100037824 */ /* 0x004fe400078e0205 */
[----:B------:R-:W-:-:S03]  /*03d0*/  VIADD R5, R5, 0x4 ;  /* 0x0000000405057836 */ /* 0x000fc60000000000 */
[----:B-1----:R-:W-:-:S04]  /*03e0*/  IADD3 R2, P0, PT, R3, UR4, RZ ;  /* 0x0000000403027c10 */ /* 0x002fc8000ff1e0ff */
[----:B------:R-:W-:-:S05]  /*03f0*/  LEA.HI.X.SX32 R3, R3, UR5, 0x1, P0 ;  /* 0x0000000503037c11 */ /* 0x000fca00080f0eff */
[----:B0-----:R1:W-:Y:S04]  /*0400*/  STG.E.U8 desc[UR6][R2.64], R9 ;  /* 0x0000000902007986 */ /* 0x0013e8000c101106 */
[----:B------:R1:W-:Y:S04]  /*0410*/  STG.E.U8 desc[UR6][R2.64+0x1], R9 ;  /* 0x0000010902007986 */ /* 0x0003e8000c101106 */
[----:B------:R1:W-:Y:S04]  /*0420*/  STG.E.U8 desc[UR6][R2.64+0x2], R9 ;  /* 0x0000020902007986 */ /* 0x0003e8000c101106 */
[----:B------:R1:W-:Y:S02]  /*0430*/  STG.E.U8 desc[UR6][R2.64+0x3], R9 ;  /* 0x0000030902007986 */ /* 0x0003e4000c101106 */
.L_x_50:
[----:B------:R-:W-:Y:S05]  /*0440*/  @!P1 EXIT ;  /* 0x000000000000994d */ /* 0x000fea0003800000 */
[----:B------:R-:W-:Y:S02]  /*0450*/  ISETP.NE.AND P0, PT, R6, 0x1, PT ;  /* 0x000000010600780c */ /* 0x000fe40003f05270 */
[----:B-12---:R-:W-:-:S04]  /*0460*/  LOP3.LUT R2, R4, 0x1, RZ, 0xc0, !PT ;  /* 0x0000000104027812 */ /* 0x006fc800078ec0ff */
[----:B------:R-:W-:-:S07]  /*0470*/  ISETP.NE.U32.AND P1, PT, R2, 0x1, PT ;  /* 0x000000010200780c */ /* 0x000fce0003f25070 */
[----:B------:R-:W-:Y:S06]  /*0480*/  @!P0 BRA `(.L_x_51) ;  /* 0x00000000001c8947 */ /* 0x000fec0003800000 */
[----:B------:R-:W1:Y:S01]  /*0490*/  LDCU.64 UR4, c[0x0][0x388] ;  /* 0x00007100ff0477ac */ /* 0x000e620008000a00 */
[----:B------:R-:W-:Y:S02]  /*04a0*/  IMAD.IADD R3, R0, 0x1, R5 ;  /* 0x0000000100037824 */ /* 0x000fe400078e0205 */
[----:B------:R-:W-:-:S03]  /*04b0*/  VIADD R5, R5, 0x2 ;  /* 0x0000000205057836 */ /* 0x000fc60000000000 */
[----:B-1----:R-:W-:-:S04]  /*04c0*/  IADD3 R2, P0, PT, R3, UR4, RZ ;  /* 0x0000000403027c10 */ /* 0x002fc8000ff1e0ff */
[----:B------:R-:W-:-:S05]  /*04d0*/  LEA.HI.X.SX32 R3, R3, UR5, 0x1, P0 ;  /* 0x0000000503037c11 */ /* 0x000fca00080f0eff */
[----:B0-----:R1:W-:Y:S04]  /*04e0*/  STG.E.U8 desc[UR6][R2.64], R9 ;  /* 0x0000000902007986 */ /* 0x0013e8000c101106 */
[----:B------:R1:W-:Y:S02]  /*04f0*/  STG.E.U8 desc[UR6][R2.64+0x1], R9 ;  /* 0x0000010902007986 */ /* 0x0003e4000c101106 */
.L_x_51:
[----:B------:R-:W-:Y:S05]  /*0500*/  @P1 EXIT ;  /* 0x000000000000194d */ /* 0x000fea0003800000 */
[----:B------:R-:W1:Y:S01]  /*0510*/  LDCU.64 UR4, c[0x0][0x388] ;  /* 0x00007100ff0477ac */ /* 0x000e620008000a00 */
[----:B------:R-:W-:-:S05]  /*0520*/  IMAD.IADD R0, R0, 0x1, R5 ;  /* 0x0000000100007824 */ /* 0x000fca00078e0205 */
[----:B-1----:R-:W-:-:S04]  /*0530*/  IADD3 R2, P0, PT, R0, UR4, RZ ;  /* 0x0000000400027c10 */ /* 0x002fc8000ff1e0ff */
[----:B------:R-:W-:-:S05]  /*0540*/  LEA.HI.X.SX32 R3, R0, UR5, 0x1, P0 ;  /* 0x0000000500037c11 */ /* 0x000fca00080f0eff */
[----:B0-----:R-:W-:Y:S01]  /*0550*/  STG.E.U8 desc[UR6][R2.64], R9 ;  /* 0x0000000902007986 */ /* 0x001fe2000c101106 */
[----:B------:R-:W-:Y:S05]  /*0560*/  EXIT ;  /* 0x000000000000794d */ /* 0x000fea0003800000 */
.L_x_47:
        /* <DEDUP_REMOVED lines=13> */
.L_x_53:
        /* <DEDUP_REMOVED lines=45> */
.L_x_52:
        /* <DEDUP_REMOVED lines=30> */
.L_x_54:
        /* <DEDUP_REMOVED lines=21> */
.L_x_55:
[----:B------:R-:W-:Y:S05]  /*0c40*/  @!P1 EXIT ;  /* 0x000000000000994d */ /* 0x000fea0003800000 */
[--C-:B------:R-:W-:Y:S01]  /*0c50*/  IMAD.IADD R0, R0, 0x1, R7.reuse ;  /* 0x0000000100007824 */ /* 0x100fe200078e0207 */
[----:B------:R-:W3:Y:S01]  /*0c60*/  LDCU.128 UR12, c[0x0][0x380] ;  /* 0x00007000ff0c77ac */ /* 0x000ee20008000c00 */
[----:B------:R-:W-:Y:S01]  /*0c70*/  IMAD.IADD R6, R6, 0x1, R7 ;  /* 0x0000000106067824 */ /* 0x000fe200078e0207 */
[----:B------:R-:W-:-:S12]  /*0c80*/  UIADD3 UR4, UPT, UPT, -UR4, URZ, URZ ;  /* 0x000000ff04047290 */ /* 0x000fd8000fffe1ff */
.L_x_56:
[----:B0--3--:R-:W-:-:S04]  /*0c90*/  IADD3 R2, P0, PT, R6, UR12, RZ ;  /* 0x0000000c06027c10 */ /* 0x009fc8000ff1e0ff */
[----:B------:R-:W-:-:S06]  /*0ca0*/  LEA.HI.X.SX32 R3, R6, UR13, 0x1, P0 ;  /* 0x0000000d06037c11 */ /* 0x000fcc00080f0eff */
[----:B------:R-:W3:Y:S01]  /*0cb0*/  LDG.E.U8.CONSTANT R3, desc[UR6][R2.64] ;  /* 0x0000000602037981 */ /* 0x000ee2000c1e9100 */
[----:B------:R-:W-:Y:S01]  /*0cc0*/  UIADD3 UR4, UPT, UPT, UR4, 0x1, URZ ;  /* 0x0000000104047890 */ /* 0x000fe2000fffe0ff */
[----:B-12---:R-:W-:-:S04]  /*0cd0*/  IADD3 R4, P0, PT, R0, UR14, RZ ;  /* 0x0000000e00047c10 */ /* 0x006fc8000ff1e0ff */
[----:B------:R-:W-:Y:S02]  /*0ce0*/  LEA.HI.X.SX32 R5, R0, UR15, 0x1, P0 ;  /* 0x0000000f00057c11 */ /* 0x000fe400080f0eff */
[----:B------:R-:W-:-:S03]  /*0cf0*/  ISETP.NE.AND P0, PT, RZ, UR4, PT ;  /* 0x00000004ff007c0c */ /* 0x000fc6000bf05270 */
[----:B---3--:R0:W-:Y:S10]  /*0d00*/  STG.E.U8 desc[UR6][R4.64], R3 ;  /* 0x0000000304007986 */ /* 0x0081f4000c101106 */
[----:B------:R-:W-:Y:S05]  /*0d10*/  @!P0 EXIT ;  /* 0x000000000000894d */ /* 0x000fea0003800000 */
[----:B------:R-:W-:Y:S02]  /*0d20*/  VIADD R0, R0, 0x1 ;  /* 0x0000000100007836 */ /* 0x000fe40000000000 */
[----:B------:R-:W-:Y:S01]  /*0d30*/  VIADD R6, R6, 0x1 ;  /* 0x0000000106067836 */ /* 0x000fe20000000000 */
[----:B------:R-:W-:Y:S06]  /*0d40*/  BRA `(.L_x_56) ;  /* 0xfffffffc00d07947 */ /* 0x000fec000383ffff */
.L_x_57:
        /* <DEDUP_REMOVED lines=11> */
.L_x_85:


//--------------------- .text.pad_to_multiple_reflect --------------------------
	.section	.text.pad_to_multiple_reflect,"ax",@progbits
	.align	128
        .global         pad_to_multiple_reflect
        .type           pad_to_multiple_reflect,@function
        .size           pad_to_multiple_reflect,(.L_x_86 - pad_to_multiple_reflect)
        .other          pad_to_multiple_reflect,@"STO_CUDA_ENTRY STV_DEFAULT"
pad_to_multiple_reflect:
.text.pad_to_multiple_reflect:
        /* <DEDUP_REMOVED lines=14> */
[----:B------:R-:W-:Y:S01]  /*00e0*/  BSSY.RECONVERGENT B0, `(.L_x_58) ;  /* 0x0000020000007945 */ /* 0x000fe20003800200 */
[----:B------:R-:W-:-:S06]  /*00f0*/  IMAD.MOV.U32 R8, RZ, RZ, R4 ;  /* 0x000000ffff087224 */ /* 0x000fcc00078e0004 */
[----:B------:R-:W1:Y:S08]  /*0100*/  LDC R2, c[0x0][0x390] ;  /* 0x0000e400ff027b82 */ /* 0x000e700000000800 */
[----:B------:R-:W2:Y:S01]  /*0110*/  LDC R0, c[0x0][0x3a0] ;  /* 0x0000e800ff007b82 */ /* 0x000ea20000000800 */
[----:B0-----:R-:W-:Y:S02]  /*0120*/  ISETP.GE.AND P2, PT, R4, R3, PT ;  /* 0x000000030400720c */ /* 0x001fe40003f46270 */
[----:B-1----:R-:W-:-:S02]  /*0130*/  ISETP.GE.AND P1, PT, R5, R2, PT ;  /* 0x000000020500720c */ /* 0x002fc40003f26270 */
[----:B--2---:R-:W-:-:S09]  /*0140*/  ISETP.GE.AND P0, PT, R0, 0x1, PT ;  /* 0x000000010000780c */ /* 0x004fd20003f06270 */
[----:B------:R-:W-:Y:S05]  /*0150*/  @!P2 BRA `(.L_x_59) ;  /* 0x000000000060a947 */ /* 0x000fea0003800000 */
[----:B------:R-:W-:Y:S01]  /*0160*/  IABS R11, R3 ;  /* 0x00000003000b7213 */ /* 0x000fe20000000000 */
[----:B------:R-:W-:-:S03]  /*0170*/  IMAD.IADD R8, R4, 0x1, -R3 ;  /* 0x0000000104087824 */ /* 0x000fc600078e0a03 */
[----:B------:R-:W0:Y:S02]  /*0180*/  I2F.RP R9, R11 ;  /* 0x0000000b00097306 */ /* 0x000e240000209400 */
[----:B------:R-:W-:-:S06]  /*0190*/  ISETP.GE.AND P4, PT, R8, RZ, PT ;  /* 0x000000ff0800720c */ /* 0x000fcc0003f86270 */
[----:B0-----:R-:W0:Y:S02]  /*01a0*/  MUFU.RCP R9, R9 ;  /* 0x0000000900097308 */ /* 0x001e240000001000 */
[----:B0-----:R-:W-:-:S06]  /*01b0*/  VIADD R6, R9, 0xffffffe ;  /* 0x0ffffffe09067836 */ /* 0x001fcc0000000000 */
[----:B------:R0:W1:Y:S02]  /*01c0*/  F2I.FTZ.U32.TRUNC.NTZ R7, R6 ;  /* 0x0000000600077305 */ /* 0x000064000021f000 */
[----:B0-----:R-:W-:Y:S02]  /*01d0*/  IMAD.MOV.U32 R6, RZ, RZ, RZ ;  /* 0x000000ffff067224 */ /* 0x001fe400078e00ff */
[----:B-1----:R-:W-:-:S04]  /*01e0*/  IMAD.MOV R10, RZ, RZ, -R7 ;  /* 0x000000ffff0a7224 */ /* 0x002fc800078e0a07 */
[----:B------:R-:W-:Y:S01]  /*01f0*/  IMAD R13, R10, R11, RZ ;  /* 0x0000000b0a0d7224 */ /* 0x000fe200078e02ff */
[----:B------:R-:W-:-:S03]  /*0200*/  IABS R10, R8 ;  /* 0x00000008000a7213 */ /* 0x000fc60000000000 */
[----:B------:R-:W-:-:S06]  /*0210*/  IMAD.HI.U32 R7, R7, R13, R6 ;  /* 0x0000000d07077227 */ /* 0x000fcc00078e0006 */
[----:B------:R-:W-:-:S04]  /*0220*/  IMAD.HI.U32 R7, R7, R10, RZ ;  /* 0x0000000a07077227 */ /* 0x000fc800078e00ff */
[----:B------:R-:W-:-:S04]  /*0230*/  IMAD.MOV R7, RZ, RZ, -R7 ;  /* 0x000000ffff077224 */ /* 0x000fc800078e0a07 */
[----:B------:R-:W-:-:S05]  /*0240*/  IMAD R6, R11, R7, R10 ;  /* 0x000000070b067224 */ /* 0x000fca00078e020a */
[----:B------:R-:W-:-:S13]  /*0250*/  ISETP.GT.U32.AND P2, PT, R11, R6, PT ;  /* 0x000000060b00720c */ /* 0x000fda0003f44070 */
[----:B------:R-:W-:Y:S01]  /*0260*/  @!P2 IMAD.IADD R6, R6, 0x1, -R11 ;  /* 0x000000010606a824 */ /* 0x000fe200078e0a0b */
[----:B------:R-:W-:-:S04]  /*0270*/  ISETP.NE.AND P2, PT, R3, RZ, PT ;  /* 0x000000ff0300720c */ /* 0x000fc80003f45270 */
[----:B------:R-:W-:-:S13]  /*0280*/  ISETP.GT.U32.AND P3, PT, R11, R6, PT ;  /* 0x000000060b00720c */ /* 0x000fda0003f64070 */
[----:B------:R-:W-:-:S04]  /*0290*/  @!P3 IMAD.IADD R6, R6, 0x1, -R11 ;  /* 0x000000010606b824 */ /* 0x000fc800078e0a0b */
[----:B------:R-:W-:Y:S01]  /*02a0*/  @!P4 IMAD.MOV R6, RZ, RZ, -R6 ;  /* 0x000000ffff06c224 */ /* 0x000fe200078e0a06 */
[----:B------:R-:W-:-:S04]  /*02b0*/  @!P2 LOP3.LUT R6, RZ, R3, RZ, 0x33, !PT ;  /* 0x00000003ff06a212 */ /* 0x000fc800078e33ff */
[----:B------:R-:W-:-:S05]  /*02c0*/  LOP3.LUT R6, RZ, R6, RZ, 0x33, !PT ;  /* 0x00000006ff067212 */ /* 0x000fca00078e33ff */
[----:B------:R-:W-:-:S07]  /*02d0*/  IMAD.IADD R8, R6, 0x1, R3 ;  /* 0x0000000106087824 */ /* 0x000fce00078e0203 */
.L_x_59:
[----:B------:R-:W-:Y:S05]  /*02e0*/  BSYNC.RECONVERGENT B0 ;  /* 0x0000000000007941 */ /* 0x000fea0003800200 */
.L_x_58:
[----:B------:R-:W-:Y:S01]  /*02f0*/  BSSY.RECONVERGENT B0, `(.L_x_60) ;  /* 0x000001b000007945 */ /* 0x000fe20003800200 */
[----:B------:R-:W-:-:S03]  /*0300*/  IMAD R9, R5, UR7, R4 ;  /* 0x0000000705097c24 */ /* 0x000fc6000f8e0204 */
        /* <DEDUP_REMOVED lines=25> */
.L_x_61:
[----:B------:R-:W-:Y:S05]  /*04a0*/  BSYNC.RECONVERGENT B0 ;  /* 0x0000000000007941 */ /* 0x000fea0003800200 */
.L_x_60:
[----:B------:R-:W-:Y:S05]  /*04b0*/  @!P0 EXIT ;  /* 0x000000000000894d */ /* 0x000fea0003800000 */
[C---:B------:R-:W-:Y:S01]  /*04c0*/  ISETP.GE.U32.AND P1, PT, R0.reuse, 0x10, PT ;  /* 0x000000100000780c */ /* 0x040fe20003f26070 */
[----:B------:R-:W-:Y:S01]  /*04d0*/  IMAD R5, R5, R3, R8 ;  /* 0x0000000305057224 */ /* 0x000fe200078e0208 */
[----:B------:R-:W-:Y:S01]  /*04e0*/  LOP3.LUT R18, R0, 0xf, RZ, 0xc0, !PT ;  /* 0x0000000f00127812 */ /* 0x000fe200078ec0ff */
[----:B------:R-:W0:Y:S01]  /*04f0*/  LDCU.64 UR4, c[0x0][0x358] ;  /* 0x00006b00ff0477ac */ /* 0x000e220008000a00 */
[----:B------:R-:W-:Y:S02]  /*0500*/  HFMA2 R8, -RZ, RZ, 0, 0 ;  /* 0x00000000ff087431 */ /* 0x000fe400000001ff */
[-C--:B------:R-:W-:Y:S01]  /*0510*/  IMAD R6, R5, R0.reuse, RZ ;  /* 0x0000000005067224 */ /* 0x080fe200078e02ff */
[----:B------:R-:W-:Y:S01]  /*0520*/  ISETP.NE.AND P0, PT, R18, RZ, PT ;  /* 0x000000ff1200720c */ /* 0x000fe20003f05270 */
[----:B------:R-:W-:-:S05]  /*0530*/  IMAD R7, R9, R0, RZ ;  /* 0x0000000009077224 */ /* 0x000fca00078e02ff */
[----:B------:R-:W-:Y:S07]  /*0540*/  @!P1 BRA `(.L_x_62) ;  /* 0x0000000000c49947 */ /* 0x000fee0003800000 */
[----:B------:R-:W-:Y:S01]  /*0550*/  LOP3.LUT R8, R0, 0x7ffffff0, RZ, 0xc0, !PT ;  /* 0x7ffffff000087812 */ /* 0x000fe200078ec0ff */
[----:B------:R-:W-:Y:S02]  /*0560*/  IMAD.MOV.U32 R11, RZ, RZ, R7 ;  /* 0x000000ffff0b7224 */ /* 0x000fe400078e0007 */
[----:B------:R-:W-:Y:S02]  /*0570*/  IMAD.MOV.U32 R9, RZ, RZ, R6 ;  /* 0x000000ffff097224 */ /* 0x000fe400078e0006 */
[----:B------:R-:W-:-:S07]  /*0580*/  IMAD.MOV R10, RZ, RZ, -R8 ;  /* 0x000000ffff0a7224 */ /* 0x000fce00078e0a08 */
.L_x_63:
        /* <DEDUP_REMOVED lines=45> */
.L_x_62:
        /* <DEDUP_REMOVED lines=29> */
.L_x_64:
        /* <DEDUP_REMOVED lines=21> */
.L_x_65:
[----:B------:R-:W-:Y:S05]  /*0b80*/  @!P1 EXIT ;  /* 0x000000000000994d */ /* 0x000fea0003800000 */
[--C-:B------:R-:W-:Y:S01]  /*0b90*/  IMAD.IADD R7, R7, 0x1, R8.reuse ;  /* 0x0000000107077824 */ /* 0x100fe200078e0208 */
[----:B------:R-:W3:Y:S01]  /*0ba0*/  LDCU.128 UR8, c[0x0][0x380] ;  /* 0x00007000ff0877ac */ /* 0x000ee20008000c00 */
[----:B------:R-:W-:Y:S02]  /*0bb0*/  IMAD.IADD R6, R6, 0x1, R8 ;  /* 0x0000000106067824 */ /* 0x000fe400078e0208 */
[----:B------:R-:W-:-:S07]  /*0bc0*/  IMAD.MOV R0, RZ, RZ, -R0 ;  /* 0x000000ffff007224 */ /* 0x000fce00078e0a00 */
.L_x_66:
        /* <DEDUP_REMOVED lines=12> */
.L_x_67:
        /* <DEDUP_REMOVED lines=15> */
.L_x_86:


//--------------------- .text.pad_to_multiple_constant --------------------------
	.section	.text.pad_to_multiple_constant,"ax",@progbits
	.align	128
        .global         pad_to_multiple_constant
        .type           pad_to_multiple_constant,@function
        .size           pad_to_multiple_constant,(.L_x_87 - pad_to_multiple_constant)
        .other          pad_to_multiple_constant,@"STO_CUDA_ENTRY STV_DEFAULT"
pad_to_multiple_constant:
.text.pad_to_multiple_constant:
        /* <DEDUP_REMOVED lines=13> */
[----:B------:R-:W0:Y:S01]  /*00d0*/  LDCU.64 UR4, c[0x0][0x390] ;  /* 0x00007200ff0477ac */ /* 0x000e220008000a00 */
[----:B------:R-:W1:Y:S01]  /*00e0*/  LDC R9, c[0x0][0x3a0] ;  /* 0x0000e800ff097b82 */ /* 0x000e620000000800 */
[C---:B------:R-:W-:Y:S01]  /*00f0*/  IMAD R0, R3.reuse, UR9, R2 ;  /* 0x0000000903007c24 */ /* 0x040fe2000f8e0202 */
[----:B------:R-:W2:Y:S01]  /*0100*/  LDCU.64 UR6, c[0x0][0x358] ;  /* 0x00006b00ff0677ac */ /* 0x000ea20008000a00 */
[----:B0-----:R-:W-:Y:S02]  /*0110*/  ISETP.GE.AND P0, PT, R3, UR4, PT ;  /* 0x0000000403007c0c */ /* 0x001fe4000bf06270 */
[----:B------:R-:W-:Y:S01]  /*0120*/  ISETP.LT.AND P1, PT, R2, UR5, PT ;  /* 0x0000000502007c0c */ /* 0x000fe2000bf21270 */
[----:B-1----:R-:W-:-:S12]  /*0130*/  IMAD R0, R0, R9, RZ ;  /* 0x0000000900007224 */ /* 0x002fd800078e02ff */
[----:B--2---:R-:W-:Y:S05]  /*0140*/  @!P0 BRA P1, `(.L_x_68) ;  /* 0x0000000000f48947 */ /* 0x004fea0000800000 */
        /* <DEDUP_REMOVED lines=12> */
.L_x_70:
        /* <DEDUP_REMOVED lines=15> */
.L_x_69:
        /* <DEDUP_REMOVED lines=15> */
.L_x_71:
        /* <DEDUP_REMOVED lines=12> */
.L_x_72:
[----:B------:R-:W-:Y:S05]  /*04b0*/  @P1 EXIT ;  /* 0x000000000000194d */ /* 0x000fea0003800000 */
[----:B------:R-:W1:Y:S01]  /*04c0*/  LDCU.64 UR8, c[0x0][0x388] ;  /* 0x00007100ff0877ac */ /* 0x000e620008000a00 */
[----:B------:R-:W-:-:S05]  /*04d0*/  IMAD.IADD R0, R0, 0x1, R5 ;  /* 0x0000000100007824 */ /* 0x000fca00078e0205 */
[----:B-1----:R-:W-:-:S04]  /*04e0*/  IADD3 R2, P0, PT, R0, UR8, RZ ;  /* 0x0000000800027c10 */ /* 0x002fc8000ff1e0ff */
[----:B------:R-:W-:-:S05]  /*04f0*/  LEA.HI.X.SX32 R3, R0, UR9, 0x1, P0 ;  /* 0x0000000900037c11 */ /* 0x000fca00080f0eff */
[----:B0-----:R-:W-:Y:S01]  /*0500*/  STG.E.U8 desc[UR6][R2.64], R11 ;  /* 0x0000000b02007986 */ /* 0x001fe2000c101106 */
[----:B------:R-:W-:Y:S05]  /*0510*/  EXIT ;  /* 0x000000000000794d */ /* 0x000fea0003800000 */
.L_x_68:
        /* <DEDUP_REMOVED lines=13> */
.L_x_74:
        /* <DEDUP_REMOVED lines=45> */
.L_x_73:
        /* <DEDUP_REMOVED lines=30> */
.L_x_75:
        /* <DEDUP_REMOVED lines=21> */
.L_x_76:
[----:B------:R-:W-:Y:S05]  /*0bf0*/  @!P1 EXIT ;  /* 0x000000000000994d */ /* 0x000fea0003800000 */
[--C-:B------:R-:W-:Y:S01]  /*0c00*/  IMAD.IADD R0, R0, 0x1, R7.reuse ;  /* 0x0000000100007824 */ /* 0x100fe200078e0207 */
[----:B------:R-:W3:Y:S01]  /*0c10*/  LDCU.128 UR8, c[0x0][0x380] ;  /* 0x00007000ff0877ac */ /* 0x000ee20008000c00 */
[----:B------:R-:W-:Y:S01]  /*0c20*/  IMAD.IADD R6, R6, 0x1, R7 ;  /* 0x0000000106067824 */ /* 0x000fe200078e0207 */
[----:B------:R-:W-:-:S12]  /*0c30*/  UIADD3 UR4, UPT, UPT, -UR4, URZ, URZ ;  /* 0x000000ff04047290 */ /* 0x000fd8000fffe1ff */
.L_x_77:
        /* <DEDUP_REMOVED lines=12> */
.L_x_78:
        /* <DEDUP_REMOVED lines=16> */
.L_x_87:


//--------------------- .nv.shared.reserved.0     --------------------------
	.section	.nv.shared.reserved.0,"aw",@nobits
	.weak		__nv_reservedSMEM_offset_0_alias
	.size		__nv_reservedSMEM_offset_0_alias, 0, 64
	.other		__nv_reservedSMEM_offset_0_alias,@"STO_CUDA_RESERVED_SHARED STV_DEFAULT"
__nv_reservedSMEM_offset_0_alias:
	.zero		0
	.zero		64


//--------------------- .nv.constant0.crop_center --------------------------
	.section	.nv.constant0.crop_center,"a",@progbits
	.sectionflags	@""
	.align	4
.nv.constant0.crop_center:
	.zero		932


//--------------------- .nv.constant0.pad_to_multiple_wrap --------------------------
	.section	.nv.constant0.pad_to_multiple_wrap,"a",@progbits
	.sectionflags	@""
	.align	4
.nv.constant0.pad_to_multiple_wrap:
	.zero		932


//--------------------- .nv.constant0.pad_to_multiple_replicate --------------------------
	.section	.nv.constant0.pad_to_multiple_replicate,"a",@progbits
	.sectionflags	@""
	.align	4
.nv.constant0.pad_to_multiple_replicate:
	.zero		932


//--------------------- .nv.constant0.pad_fixed_wrap --------------------------
	.section	.nv.constant0.pad_fixed_wrap,"a",@progbits
	.sectionflags	@""
	.align	4
.nv.constant0.pad_fixed_wrap:
	.zero		940


//--------------------- .nv.constant0.pad_fixed_replicate --------------------------
	.section	.nv.constant0.pad_fixed_replicate,"a",@progbits
	.sectionflags	@""
	.align	4
.nv.constant0.pad_fixed_replicate:
	.zero		940


//--------------------- .nv.constant0.pad_fixed_reflect --------------------------
	.section	.nv.constant0.pad_fixed_reflect,"a",@progbits
	.sectionflags	@""
	.align	4
.nv.constant0.pad_fixed_reflect:
	.zero		940


//--------------------- .nv.constant0.pad_fixed_constant --------------------------
	.section	.nv.constant0.pad_fixed_constant,"a",@progbits
	.sectionflags	@""
	.align	4
.nv.constant0.pad_fixed_constant:
	.zero		941


//--------------------- .nv.constant0.pad_to_multiple_reflect --------------------------
	.section	.nv.constant0.pad_to_multiple_reflect,"a",@progbits
	.sectionflags	@""
	.align	4
.nv.constant0.pad_to_multiple_reflect:
	.zero		932


//--------------------- .nv.constant0.pad_to_multiple_constant --------------------------
	.section	.nv.constant0.pad_to_multiple_constant,"a",@progbits
	.sectionflags	@""
	.align	4
.nv.constant0.pad_to_multiple_constant:
	.zero		933


//--------------------- SYMBOLS --------------------------

	.type		.nv.reservedSmem.offset0,@object
	.size		.nv.reservedSmem.offset0,0x4
